// auto-generated by cutlass_sweep.gemm — config: {"arch": "sm_100", "cluster_m": 1, "cluster_n": 1, "dtype": "fp16", "dtype_b": "fp16", "layout": "nt", "stages": 3, "tile_k": 32, "tile_m": 128, "tile_n": 64}
#include "cutlass/cutlass.h"
#include "cutlass/gemm/collective/collective_builder.hpp"
#include "cutlass/gemm/device/gemm_universal_adapter.h"
#include "cutlass/gemm/kernel/gemm_universal.hpp"
#include "cutlass/epilogue/collective/collective_builder.hpp"

using ElemA = cutlass::half_t;
using ElemB = cutlass::half_t;
using ElemCD = cutlass::half_t;
using Acc  = float;
using TileShape    = cute::Shape<cute::_128, cute::_64, cute::_32>;
using ClusterShape = cute::Shape<cute::_1, cute::_1, cute::_1>;

using CollectiveEpilogue = typename cutlass::epilogue::collective::CollectiveBuilder<
    cutlass::arch::Sm100, cutlass::arch::OpClassTensorOp,
    TileShape, ClusterShape,
    cutlass::epilogue::collective::EpilogueTileAuto,
    Acc, Acc,
    ElemCD, cutlass::layout::RowMajor, 128 / cutlass::sizeof_bits<ElemCD>::value,
    ElemCD, cutlass::layout::RowMajor, 128 / cutlass::sizeof_bits<ElemCD>::value,
    cutlass::epilogue::collective::EpilogueScheduleAuto
  >::CollectiveOp;

using CollectiveMainloop = typename cutlass::gemm::collective::CollectiveBuilder<
    cutlass::arch::Sm100, cutlass::arch::OpClassTensorOp,
    ElemA, cutlass::layout::RowMajor, 128 / cutlass::sizeof_bits<ElemA>::value,
    ElemB, cutlass::layout::ColumnMajor, 128 / cutlass::sizeof_bits<ElemB>::value,
    Acc,
    TileShape, ClusterShape,
    cutlass::gemm::collective::StageCount<3>,
    cutlass::gemm::collective::KernelScheduleAuto
  >::CollectiveOp;

using GemmKernel = cutlass::gemm::kernel::GemmUniversal<
    cute::Shape<int,int,int,int>,
    CollectiveMainloop,
    CollectiveEpilogue
>;
using Gemm = cutlass::gemm::device::GemmUniversalAdapter<GemmKernel>;

// Force the device kernel symbol into the cubin without needing a host main.
auto* _anchor = &cutlass::device_kernel<GemmKernel>;


// ===== COMPILED SASS (sm_100a) =====

	.target	sm_100a

	.elftype	@"ET_EXEC"


//--------------------- .note.nv.tkinfo           --------------------------
	.section	.note.nv.tkinfo,"",@"SHT_NOTE"
	.sectionflags	@"SHF_NOTE_NV_TKINFO"
	.tkinfo
        /*0018*/ 	.word	0x00000002
        /*0030*/ 	.string	""
        /*0030*/ 	.string	"ptxas"
        /*0030*/ 	.string	"Cuda compilation tools, release 13.0, V13.0.88"
        /*0030*/ 	.string	"Build cuda_13.0.r13.0/compiler.36424714_0"
        /*0030*/ 	.string	"-arch sm_100a -m 64 "



//--------------------- .note.nv.cuinfo           --------------------------
	.section	.note.nv.cuinfo,"",@"SHT_NOTE"
	.sectionflags	@"SHF_NOTE_NV_CUINFO"
        /*0018*/ 	.short	0x0002
        /*001a*/ 	.short	0x0064
        /*001c*/ 	.short	0x0082
	.zero		2


//--------------------- .nv.info                  --------------------------
	.section	.nv.info,"",@"SHT_CUDA_INFO"
	.align	4


	//----- nvinfo : EIATTR_REGCOUNT
	.align		4
        /*0000*/ 	.byte	0x04, 0x2f
        /*0002*/ 	.short	(.L_19 - .L_18)
	.align		4
.L_18:
        /*0004*/ 	.word	index@(_ZN7cutlass13device_kernelINS_4gemm6kernel13GemmUniversalIN4cute5tupleIJiiiiEEENS1_10collective13CollectiveMmaINS1_35MainloopSm100TmaUmmaWarpSpecializedILi3ELi2ELi4ENS5_IJNS4_1CILi1EEESB_SB_EEEEENS5_IJNSA_ILi128EEENSA_ILi64EEENSA_ILi32EEEEEENS_6half_tENS5_IJlSB_lEEESI_SJ_NS4_8TiledMMAINS4_8MMA_AtomIJNS4_20SM100_MMA_F16BF16_SSISI_SI_fLi128ELi64ELNS4_4UMMA5MajorE0ELSO_0ELNSN_7ScaleInE0ELSP_0EEEEEENS4_6LayoutISC_NS5_IJNSA_ILi0EEEST_ST_EEEEENS5_IJNS4_10UnderscoreESW_SW_EEEEENS4_13SM90_TMA_LOADENS4_14ComposedLayoutINS4_7SwizzleILi2ELi4ELi3EEENS4_18smem_ptr_flag_bitsILi16EEENSS_INS5_IJNSA_ILi8EEESG_EEENS5_IJSG_SB_EEEEEEEvNS4_8identityESZ_S19_vS1A_EENS_8epilogue10collective18CollectiveEpilogueINS1C_23Sm100TmaWarpSpecializedILi3ELi2ELi32ELb1ELb0EEEJSH_NS5_IJNSS_ISE_SB_EENSS_ISG_SB_EEEEESI_SJ_SI_SJ_NS1C_6fusion15FusionCallbacksIS1G_NS1K_17LinearCombinationISI_fSI_fLNS_15FloatRoundStyleE2EEESH_S1J_JEEENS4_5SM1004TMEM4LOAD26SM100_TMEM_LOAD_32dp32b32xESZ_S19_NS4_39AutoVectorizingCopyWithAssumedAlignmentILi128EEENS4_14SM90_TMA_STOREES19_S1V_S1V_EEEvvEEEEvNT_6ParamsE)
        /*0008*/ 	.word	0x0000006f


	//----- nvinfo : EIATTR_FRAME_SIZE
	.align		4
.L_19:
        /*000c*/ 	.byte	0x04, 0x11
        /*000e*/ 	.short	(.L_21 - .L_20)
	.align		4
.L_20:
        /*0010*/ 	.word	index@($__internal_2_$__cuda_sm10x_tcgen05_guardrail_trap_unallocated_columns_being_dealloced)
        /*0014*/ 	.word	0x00000000


	//----- nvinfo : EIATTR_FRAME_SIZE
	.align		4
.L_21:
        /*0018*/ 	.byte	0x04, 0x11
        /*001a*/ 	.short	(.L_23 - .L_22)
	.align		4
.L_22:
        /*001c*/ 	.word	index@($__internal_1_$__cuda_sm10x_tcgen05_guardrail_trap_phase_invalid_during_alloc)
        /*0020*/ 	.word	0x00000000


	//----- nvinfo : EIATTR_FRAME_SIZE
	.align		4
.L_23:
        /*0024*/ 	.byte	0x04, 0x11
        /*0026*/ 	.short	(.L_25 - .L_24)
	.align		4
.L_24:
        /*0028*/ 	.word	index@($__internal_0_$__cuda_sm10x_tcgen05_guardrail_trap_col_being_dealloced_not_returned_by_alloc)
        /*002c*/ 	.word	0x00000000


	//----- nvinfo : EIATTR_FRAME_SIZE
	.align		4
.L_25:
        /*0030*/ 	.byte	0x04, 0x11
        /*0032*/ 	.short	(.L_27 - .L_26)
	.align		4
.L_26:
        /*0034*/ 	.word	index@(_ZN7cutlass13device_kernelINS_4gemm6kernel13GemmUniversalIN4cute5tupleIJiiiiEEENS1_10collective13CollectiveMmaINS1_35MainloopSm100TmaUmmaWarpSpecializedILi3ELi2ELi4ENS5_IJNS4_1CILi1EEESB_SB_EEEEENS5_IJNSA_ILi128EEENSA_ILi64EEENSA_ILi32EEEEEENS_6half_tENS5_IJlSB_lEEESI_SJ_NS4_8TiledMMAINS4_8MMA_AtomIJNS4_20SM100_MMA_F16BF16_SSISI_SI_fLi128ELi64ELNS4_4UMMA5MajorE0ELSO_0ELNSN_7ScaleInE0ELSP_0EEEEEENS4_6LayoutISC_NS5_IJNSA_ILi0EEEST_ST_EEEEENS5_IJNS4_10UnderscoreESW_SW_EEEEENS4_13SM90_TMA_LOADENS4_14ComposedLayoutINS4_7SwizzleILi2ELi4ELi3EEENS4_18smem_ptr_flag_bitsILi16EEENSS_INS5_IJNSA_ILi8EEESG_EEENS5_IJSG_SB_EEEEEEEvNS4_8identityESZ_S19_vS1A_EENS_8epilogue10collective18CollectiveEpilogueINS1C_23Sm100TmaWarpSpecializedILi3ELi2ELi32ELb1ELb0EEEJSH_NS5_IJNSS_ISE_SB_EENSS_ISG_SB_EEEEESI_SJ_SI_SJ_NS1C_6fusion15FusionCallbacksIS1G_NS1K_17LinearCombinationISI_fSI_fLNS_15FloatRoundStyleE2EEESH_S1J_JEEENS4_5SM1004TMEM4LOAD26SM100_TMEM_LOAD_32dp32b32xESZ_S19_NS4_39AutoVectorizingCopyWithAssumedAlignmentILi128EEENS4_14SM90_TMA_STOREES19_S1V_S1V_EEEvvEEEEvNT_6ParamsE)
        /*0038*/ 	.word	0x00000000


	//----- nvinfo : EIATTR_MIN_STACK_SIZE
	.align		4
.L_27:
        /*003c*/ 	.byte	0x04, 0x12
        /*003e*/ 	.short	(.L_29 - .L_28)
	.align		4
.L_28:
        /*0040*/ 	.word	index@(_ZN7cutlass13device_kernelINS_4gemm6kernel13GemmUniversalIN4cute5tupleIJiiiiEEENS1_10collective13CollectiveMmaINS1_35MainloopSm100TmaUmmaWarpSpecializedILi3ELi2ELi4ENS5_IJNS4_1CILi1EEESB_SB_EEEEENS5_IJNSA_ILi128EEENSA_ILi64EEENSA_ILi32EEEEEENS_6half_tENS5_IJlSB_lEEESI_SJ_NS4_8TiledMMAINS4_8MMA_AtomIJNS4_20SM100_MMA_F16BF16_SSISI_SI_fLi128ELi64ELNS4_4UMMA5MajorE0ELSO_0ELNSN_7ScaleInE0ELSP_0EEEEEENS4_6LayoutISC_NS5_IJNSA_ILi0EEEST_ST_EEEEENS5_IJNS4_10UnderscoreESW_SW_EEEEENS4_13SM90_TMA_LOADENS4_14ComposedLayoutINS4_7SwizzleILi2ELi4ELi3EEENS4_18smem_ptr_flag_bitsILi16EEENSS_INS5_IJNSA_ILi8EEESG_EEENS5_IJSG_SB_EEEEEEEvNS4_8identityESZ_S19_vS1A_EENS_8epilogue10collective18CollectiveEpilogueINS1C_23Sm100TmaWarpSpecializedILi3ELi2ELi32ELb1ELb0EEEJSH_NS5_IJNSS_ISE_SB_EENSS_ISG_SB_EEEEESI_SJ_SI_SJ_NS1C_6fusion15FusionCallbacksIS1G_NS1K_17LinearCombinationISI_fSI_fLNS_15FloatRoundStyleE2EEESH_S1J_JEEENS4_5SM1004TMEM4LOAD26SM100_TMEM_LOAD_32dp32b32xESZ_S19_NS4_39AutoVectorizingCopyWithAssumedAlignmentILi128EEENS4_14SM90_TMA_STOREES19_S1V_S1V_EEEvvEEEEvNT_6ParamsE)
        /*0044*/ 	.word	0x00000000
.L_29:


//--------------------- .nv.compat                --------------------------
	.section	.nv.compat,"",@"SHT_CUDA_COMPAT_INFO"
	.align	4
        /*0000*/ 	.byte	0x02, 0x09, 0x01, 0x00, 0x02, 0x02, 0x02, 0x00, 0x02, 0x05, 0x05, 0x00, 0x03, 0x07, 0x01, 0x01
        /*0010*/ 	.byte	0x02, 0x03, 0x01, 0x00, 0x02, 0x06, 0x01, 0x00, 0x04, 0x0b, 0x08, 0x00, 0x09, 0x00, 0x00, 0x00
        /*0020*/ 	.byte	0x00, 0x00, 0x00, 0x00


//--------------------- .nv.info._ZN7cutlass13device_kernelINS_4gemm6kernel13GemmUniversalIN4cute5tupleIJiiiiEEENS1_10collective13CollectiveMmaINS1_35MainloopSm100TmaUmmaWarpSpecializedILi3ELi2ELi4ENS5_IJNS4_1CILi1EEESB_SB_EEEEENS5_IJNSA_ILi128EEENSA_ILi64EEENSA_ILi32EEEEEENS_6half_tENS5_IJlSB_lEEESI_SJ_NS4_8TiledMMAINS4_8MMA_AtomIJNS4_20SM100_MMA_F16BF16_SSISI_SI_fLi128ELi64ELNS4_4UMMA5MajorE0ELSO_0ELNSN_7ScaleInE0ELSP_0EEEEEENS4_6LayoutISC_NS5_IJNSA_ILi0EEEST_ST_EEEEENS5_IJNS4_10UnderscoreESW_SW_EEEEENS4_13SM90_TMA_LOADENS4_14ComposedLayoutINS4_7SwizzleILi2ELi4ELi3EEENS4_18smem_ptr_flag_bitsILi16EEENSS_INS5_IJNSA_ILi8EEESG_EEENS5_IJSG_SB_EEEEEEEvNS4_8identityESZ_S19_vS1A_EENS_8epilogue10collective18CollectiveEpilogueINS1C_23Sm100TmaWarpSpecializedILi3ELi2ELi32ELb1ELb0EEEJSH_NS5_IJNSS_ISE_SB_EENSS_ISG_SB_EEEEESI_SJ_SI_SJ_NS1C_6fusion15FusionCallbacksIS1G_NS1K_17LinearCombinationISI_fSI_fLNS_15FloatRoundStyleE2EEESH_S1J_JEEENS4_5SM1004TMEM4LOAD26SM100_TMEM_LOAD_32dp32b32xESZ_S19_NS4_39AutoVectorizingCopyWithAssumedAlignmentILi128EEENS4_14SM90_TMA_STOREES19_S1V_S1V_EEEvvEEEEvNT_6ParamsE --------------------------
	.section	.nv.info._ZN7cutlass13device_kernelINS_4gemm6kernel13GemmUniversalIN4cute5tupleIJiiiiEEENS1_10collective13CollectiveMmaINS1_35MainloopSm100TmaUmmaWarpSpecializedILi3ELi2ELi4ENS5_IJNS4_1CILi1EEESB_SB_EEEEENS5_IJNSA_ILi128EEENSA_ILi64EEENSA_ILi32EEEEEENS_6half_tENS5_IJlSB_lEEESI_SJ_NS4_8TiledMMAINS4_8MMA_AtomIJNS4_20SM100_MMA_F16BF16_SSISI_SI_fLi128ELi64ELNS4_4UMMA5MajorE0ELSO_0ELNSN_7ScaleInE0ELSP_0EEEEEENS4_6LayoutISC_NS5_IJNSA_ILi0EEEST_ST_EEEEENS5_IJNS4_10UnderscoreESW_SW_EEEEENS4_13SM90_TMA_LOADENS4_14ComposedLayoutINS4_7SwizzleILi2ELi4ELi3EEENS4_18smem_ptr_flag_bitsILi16EEENSS_INS5_IJNSA_ILi8EEESG_EEENS5_IJSG_SB_EEEEEEEvNS4_8identityESZ_S19_vS1A_EENS_8epilogue10collective18CollectiveEpilogueINS1C_23Sm100TmaWarpSpecializedILi3ELi2ELi32ELb1ELb0EEEJSH_NS5_IJNSS_ISE_SB_EENSS_ISG_SB_EEEEESI_SJ_SI_SJ_NS1C_6fusion15FusionCallbacksIS1G_NS1K_17LinearCombinationISI_fSI_fLNS_15FloatRoundStyleE2EEESH_S1J_JEEENS4_5SM1004TMEM4LOAD26SM100_TMEM_LOAD_32dp32b32xESZ_S19_NS4_39AutoVectorizingCopyWithAssumedAlignmentILi128EEENS4_14SM90_TMA_STOREES19_S1V_S1V_EEEvvEEEEvNT_6ParamsE,"",@"SHT_CUDA_INFO"
	.sectionflags	@""
	.align	4


	//----- nvinfo : EIATTR_CUDA_API_VERSION
	.align		4
        /*0000*/ 	.byte	0x04, 0x37
        /*0002*/ 	.short	(.L_31 - .L_30)
.L_30:
        /*0004*/ 	.word	0x00000082


	//----- nvinfo : EIATTR_KPARAM_INFO
	.align		4
.L_31:
        /*0008*/ 	.byte	0x04, 0x17
        /*000a*/ 	.short	(.L_33 - .L_32)
.L_32:
        /*000c*/ 	.word	0x00000000
        /*0010*/ 	.short	0x0000
        /*0012*/ 	.short	0x0000
        /*0014*/ 	.byte	0x00, 0xf0, 0x01, 0x20


	//----- nvinfo : EIATTR_AT_ENTRY_FRAGMENTS
	.align		4
.L_33:
        /*0018*/ 	.byte	0x04, 0x4f
        /*001a*/ 	.short	(.L_35 - .L_34)


	//   ....[0]....
.L_34:
        /*001c*/ 	.word	0x00000006


	//----- nvinfo : EIATTR_RESERVED_SMEM_USED
	.align		4
.L_35:
        /*0020*/ 	.byte	0x01, 0x41
	.zero		2


	//----- nvinfo : EIATTR_SPARSE_MMA_MASK
	.align		4
        /*0024*/ 	.byte	0x03, 0x50
        /*0026*/ 	.short	0x0000


	//----- nvinfo : EIATTR_TCGEN05_1CTA_USED
	.align		4
        /*0028*/ 	.byte	0x01, 0x51
	.zero		2


	//----- nvinfo : EIATTR_MAXREG_COUNT
	.align		4
        /*002c*/ 	.byte	0x03, 0x1b
        /*002e*/ 	.short	0x00ff


	//----- nvinfo : EIATTR_NUM_BARRIERS
	.align		4
        /*0030*/ 	.byte	0x02, 0x4c
        /*0032*/ 	.byte	0x07
	.zero		1


	//----- nvinfo : EIATTR_EXTERNS
	.align		4
        /*0034*/ 	.byte	0x04, 0x0f
        /*0036*/ 	.short	(.L_37 - .L_36)


	//   ....[0]....
	.align		4
.L_36:
        /*0038*/ 	.word	index@(__assertfail)


	//----- nvinfo : EIATTR_MERCURY_ISA_VERSION
	.align		4
.L_37:
        /*003c*/ 	.byte	0x03, 0x5f
        /*003e*/ 	.short	0x0101


	//----- nvinfo : EIATTR_INT_WARP_WIDE_INSTR_OFFSETS
	.align		4
        /*0040*/ 	.byte	0x04, 0x31
        /*0042*/ 	.short	(.L_39 - .L_38)


	//   ....[0]....
.L_38:
        /*0044*/ 	.word	0x00001da0


	//   ....[1]....
        /*0048*/ 	.word	0x00003670


	//   ....[2]....
        /*004c*/ 	.word	0x000036a0


	//   ....[3]....
        /*0050*/ 	.word	0x000036f0


	//   ....[4]....
        /*0054*/ 	.word	0x00003fe0


	//   ....[5]....
        /*0058*/ 	.word	0x00004000


	//   ....[6]....
        /*005c*/ 	.word	0x000042d0


	//   ....[7]....
        /*0060*/ 	.word	0x00004400


	//----- nvinfo : EIATTR_COOP_GROUP_MASK_REGIDS
	.align		4
.L_39:
        /*0064*/ 	.byte	0x04, 0x29
        /*0066*/ 	.short	(.L_41 - .L_40)


	//   ....[0]....
.L_40:
        /*0068*/ 	.word	0xffffffff


	//   ....[1]....
        /*006c*/ 	.word	0xffffffff


	//   ....[2]....
        /*0070*/ 	.word	0xffffffff


	//   ....[3]....
        /*0074*/ 	.word	0xffffffff


	//   ....[4]....
        /*0078*/ 	.word	0xffffffff


	//   ....[5]....
        /*007c*/ 	.word	0xffffffff


	//   ....[6]....
        /*0080*/ 	.word	0xffffffff


	//   ....[7]....
        /*0084*/ 	.word	0xffffffff


	//   ....[8]....
        /*0088*/ 	.word	0xffffffff


	//   ....[9]....
        /*008c*/ 	.word	0xffffffff


	//   ....[10]....
        /*0090*/ 	.word	0xffffffff


	//   ....[11]....
        /*0094*/ 	.word	0xffffffff


	//   ....[12]....
        /*0098*/ 	.word	0xffffffff


	//----- nvinfo : EIATTR_COOP_GROUP_INSTR_OFFSETS
	.align		4
.L_41:
        /*009c*/ 	.byte	0x04, 0x28
        /*009e*/ 	.short	(.L_43 - .L_42)


	//   ....[0]....
.L_42:
        /*00a0*/ 	.word	0x00000090


	//   ....[1]....
        /*00a4*/ 	.word	0x000004d0


	//   ....[2]....
        /*00a8*/ 	.word	0x00000620


	//   ....[3]....
        /*00ac*/ 	.word	0x000007a0


	//   ....[4]....
        /*00b0*/ 	.word	0x000008a0


	//   ....[5]....
        /*00b4*/ 	.word	0x00000a10


	//   ....[6]....
        /*00b8*/ 	.word	0x00000bb0


	//   ....[7]....
        /*00bc*/ 	.word	0x00001c80


	//   ....[8]....
        /*00c0*/ 	.word	0x000029d0


	//   ....[9]....
        /*00c4*/ 	.word	0x00002be0


	//   ....[10]....
        /*00c8*/ 	.word	0x00002c10


	//   ....[11]....
        /*00cc*/ 	.word	0x00003560


	//   ....[12]....
        /*00d0*/ 	.word	0x00003790


	//----- nvinfo : EIATTR_VRC_CTA_INIT_COUNT
	.align		4
.L_43:
        /*00d4*/ 	.byte	0x02, 0x4a
        /*00d6*/ 	.byte	0x80
	.zero		1


	//----- nvinfo : EIATTR_SYSCALL_OFFSETS
	.align		4
        /*00d8*/ 	.byte	0x04, 0x46
        /*00da*/ 	.short	(.L_45 - .L_44)


	//   ....[0]....
.L_44:
        /*00dc*/ 	.word	0x00004fb0


	//   ....[1]....
        /*00e0*/ 	.word	0x000050a0


	//   ....[2]....
        /*00e4*/ 	.word	0x000058e0


	//   ....[3]....
        /*00e8*/ 	.word	0x00006590


	//----- nvinfo : EIATTR_MBARRIER_INSTR_OFFSETS
	.align		4
.L_45:
        /*00ec*/ 	.byte	0x04, 0x39
        /*00ee*/ 	.short	(.L_47 - .L_46)


	//   ....[0]....
.L_46:
        /*00f0*/ 	.word	0x000005b0
        /*00f4*/ 	.word	0x000000ff
        /*00f8*/ 	.word	0x00000000
        /*00fc*/ 	.short	0x0100
        /*00fe*/ 	.byte	0x05
	.zero		1


	//   ....[1]....
        /*0100*/ 	.word	0x000005c0
        /*0104*/ 	.word	0x000000ff
        /*0108*/ 	.word	0x00000018
        /*010c*/ 	.short	0x0100
        /*010e*/ 	.byte	0x05
	.zero		1


	//   ....[2]....
        /*0110*/ 	.word	0x000005d0
        /*0114*/ 	.word	0x000000ff
        /*0118*/ 	.word	0x00000008
        /*011c*/ 	.short	0x0100
        /*011e*/ 	.byte	0x05
	.zero		1


	//   ....[3]....
        /*0120*/ 	.word	0x000005e0
        /*0124*/ 	.word	0x000000ff
        /*0128*/ 	.word	0x00000020
        /*012c*/ 	.short	0x0100
        /*012e*/ 	.byte	0x05
	.zero		1


	//   ....[4]....
        /*0130*/ 	.word	0x000005f0
        /*0134*/ 	.word	0x000000ff
        /*0138*/ 	.word	0x00000010
        /*013c*/ 	.short	0x0100
        /*013e*/ 	.byte	0x05
	.zero		1


	//   ....[5]....
        /*0140*/ 	.word	0x00000600
        /*0144*/ 	.word	0x000000ff
        /*0148*/ 	.word	0x00000028
        /*014c*/ 	.short	0x0100
        /*014e*/ 	.byte	0x05
	.zero		1


	//   ....[6]....
        /*0150*/ 	.word	0x00000730
        /*0154*/ 	.word	0x000000ff
        /*0158*/ 	.word	0x00000030
        /*015c*/ 	.short	0x0100
        /*015e*/ 	.byte	0x07
	.zero		1


	//   ....[7]....
        /*0160*/ 	.word	0x00000740
        /*0164*/ 	.word	0x000000ff
        /*0168*/ 	.word	0x00000048
        /*016c*/ 	.short	0x0100
        /*016e*/ 	.byte	0x07
	.zero		1


	//   ....[8]....
        /*0170*/ 	.word	0x00000750
        /*0174*/ 	.word	0x000000ff
        /*0178*/ 	.word	0x00000038
        /*017c*/ 	.short	0x0100
        /*017e*/ 	.byte	0x07
	.zero		1


	//   ....[9]....
        /*0180*/ 	.word	0x00000760
        /*0184*/ 	.word	0x000000ff
        /*0188*/ 	.word	0x00000050
        /*018c*/ 	.short	0x0100
        /*018e*/ 	.byte	0x07
	.zero		1


	//   ....[10]....
        /*0190*/ 	.word	0x00000770
        /*0194*/ 	.word	0x000000ff
        /*0198*/ 	.word	0x00000040
        /*019c*/ 	.short	0x0100
        /*019e*/ 	.byte	0x07
	.zero		1


	//   ....[11]....
        /*01a0*/ 	.word	0x00000780
        /*01a4*/ 	.word	0x000000ff
        /*01a8*/ 	.word	0x00000058
        /*01ac*/ 	.short	0x0100
        /*01ae*/ 	.byte	0x07
	.zero		1


	//   ....[12]....
        /*01b0*/ 	.word	0x00000870
        /*01b4*/ 	.word	0x000000ff
        /*01b8*/ 	.word	0x00000060
        /*01bc*/ 	.short	0x0100
        /*01be*/ 	.byte	0x05
	.zero		1


	//   ....[13]....
        /*01c0*/ 	.word	0x00000880
        /*01c4*/ 	.word	0x000000ff
        /*01c8*/ 	.word	0x00000068
        /*01cc*/ 	.short	0x0100
        /*01ce*/ 	.byte	0x05
	.zero		1


	//   ....[14]....
        /*01d0*/ 	.word	0x000009c0
        /*01d4*/ 	.word	0x000000ff
        /*01d8*/ 	.word	0x00000070
        /*01dc*/ 	.short	0x0100
        /*01de*/ 	.byte	0x05
	.zero		1


	//   ....[15]....
        /*01e0*/ 	.word	0x000009d0
        /*01e4*/ 	.word	0x000000ff
        /*01e8*/ 	.word	0x00000080
        /*01ec*/ 	.short	0x0100
        /*01ee*/ 	.byte	0x05
	.zero		1


	//   ....[16]....
        /*01f0*/ 	.word	0x000009e0
        /*01f4*/ 	.word	0x000000ff
        /*01f8*/ 	.word	0x00000078
        /*01fc*/ 	.short	0x0100
        /*01fe*/ 	.byte	0x05
	.zero		1


	//   ....[17]....
        /*0200*/ 	.word	0x000009f0
        /*0204*/ 	.word	0x000000ff
        /*0208*/ 	.word	0x00000088
        /*020c*/ 	.short	0x0100
        /*020e*/ 	.byte	0x05
	.zero		1


	//   ....[18]....
        /*0210*/ 	.word	0x00000b20
        /*0214*/ 	.word	0x000000ff
        /*0218*/ 	.word	0x00000090
        /*021c*/ 	.short	0x0100
        /*021e*/ 	.byte	0x07
	.zero		1


	//   ....[19]....
        /*0220*/ 	.word	0x00000b30
        /*0224*/ 	.word	0x000000ff
        /*0228*/ 	.word	0x000000b0
        /*022c*/ 	.short	0x0100
        /*022e*/ 	.byte	0x07
	.zero		1


	//   ....[20]....
        /*0230*/ 	.word	0x00000b40
        /*0234*/ 	.word	0x000000ff
        /*0238*/ 	.word	0x00000098
        /*023c*/ 	.short	0x0100
        /*023e*/ 	.byte	0x07
	.zero		1


	//   ....[21]....
        /*0240*/ 	.word	0x00000b50
        /*0244*/ 	.word	0x000000ff
        /*0248*/ 	.word	0x000000b8
        /*024c*/ 	.short	0x0100
        /*024e*/ 	.byte	0x07
	.zero		1


	//   ....[22]....
        /*0250*/ 	.word	0x00000b60
        /*0254*/ 	.word	0x000000ff
        /*0258*/ 	.word	0x000000a0
        /*025c*/ 	.short	0x0100
        /*025e*/ 	.byte	0x07
	.zero		1


	//   ....[23]....
        /*0260*/ 	.word	0x00000b70
        /*0264*/ 	.word	0x000000ff
        /*0268*/ 	.word	0x000000c0
        /*026c*/ 	.short	0x0100
        /*026e*/ 	.byte	0x07
	.zero		1


	//   ....[24]....
        /*0270*/ 	.word	0x00000b80
        /*0274*/ 	.word	0x000000ff
        /*0278*/ 	.word	0x000000a8
        /*027c*/ 	.short	0x0100
        /*027e*/ 	.byte	0x07
	.zero		1


	//   ....[25]....
        /*0280*/ 	.word	0x00000b90
        /*0284*/ 	.word	0x000000ff
        /*0288*/ 	.word	0x000000c8
        /*028c*/ 	.short	0x0100
        /*028e*/ 	.byte	0x07
	.zero		1


	//   ....[26]....
        /*0290*/ 	.word	0x00000c80
        /*0294*/ 	.word	0x000000ff
        /*0298*/ 	.word	0x000000d0
        /*029c*/ 	.short	0x0100
        /*029e*/ 	.byte	0x05
	.zero		1


	//   ....[27]....
        /*02a0*/ 	.word	0x00000c90
        /*02a4*/ 	.word	0x000000ff
        /*02a8*/ 	.word	0x000000e0
        /*02ac*/ 	.short	0x0100
        /*02ae*/ 	.byte	0x05
	.zero		1


	//   ....[28]....
        /*02b0*/ 	.word	0x00000ca0
        /*02b4*/ 	.word	0x000000ff
        /*02b8*/ 	.word	0x000000d8
        /*02bc*/ 	.short	0x0100
        /*02be*/ 	.byte	0x05
	.zero		1


	//   ....[29]....
        /*02c0*/ 	.word	0x00000cb0
        /*02c4*/ 	.word	0x000000ff
        /*02c8*/ 	.word	0x000000e8
        /*02cc*/ 	.short	0x0100
        /*02ce*/ 	.byte	0x05
	.zero		1


	//   ....[30]....
        /*02d0*/ 	.word	0x00001580
        /*02d4*/ 	.word	0x00000002
        /*02d8*/ 	.word	0x000000e0
        /*02dc*/ 	.short	0x010a
        /*02de*/ 	.byte	0xff
	.zero		1


	//   ....[31]....
        /*02e0*/ 	.word	0x000015b0
        /*02e4*/ 	.word	0x00000002
        /*02e8*/ 	.word	0x000000d0
        /*02ec*/ 	.short	0x0101
        /*02ee*/ 	.byte	0xff
	.zero		1


	//   ....[32]....
        /*02f0*/ 	.word	0x00001680
        /*02f4*/ 	.word	0x000000ff
        /*02f8*/ 	.word	0x00000018
        /*02fc*/ 	.short	0x010a
        /*02fe*/ 	.byte	0x08
	.zero		1


	//   ....[33]....
        /*0300*/ 	.word	0x00001720
        /*0304*/ 	.word	0x000000ff
        /*0308*/ 	.word	0x00000018
        /*030c*/ 	.short	0x010a
        /*030e*/ 	.byte	0x21
	.zero		1


	//   ....[34]....
        /*0310*/ 	.word	0x00001870
        /*0314*/ 	.word	0x000000ff
        /*0318*/ 	.word	0x00000018
        /*031c*/ 	.short	0x010a
        /*031e*/ 	.byte	0x08
	.zero		1


	//   ....[35]....
        /*0320*/ 	.word	0x00001980
        /*0324*/ 	.word	0x000000ff
        /*0328*/ 	.word	0x00000068
        /*032c*/ 	.short	0x0101
        /*032e*/ 	.byte	0x04
	.zero		1


	//   ....[36]....
        /*0330*/ 	.word	0x000019a0
        /*0334*/ 	.word	0x000000ff
        /*0338*/ 	.word	0x00000018
        /*033c*/ 	.short	0x010a
        /*033e*/ 	.byte	0x08
	.zero		1


	//   ....[37]....
        /*0340*/ 	.word	0x00001a20
        /*0344*/ 	.word	0x000000ff
        /*0348*/ 	.word	0x00000018
        /*034c*/ 	.short	0x010a
        /*034e*/ 	.byte	0x11
	.zero		1


	//   ....[38]....
        /*0350*/ 	.word	0x00001b70
        /*0354*/ 	.word	0x000000ff
        /*0358*/ 	.word	0x00000018
        /*035c*/ 	.short	0x010a
        /*035e*/ 	.byte	0x08
	.zero		1


	//   ....[39]....
        /*0360*/ 	.word	0x00001cb0
        /*0364*/ 	.word	0x00000002
        /*0368*/ 	.word	0x00000070
        /*036c*/ 	.short	0x010a
        /*036e*/ 	.byte	0xff
	.zero		1


	//   ....[40]....
        /*0370*/ 	.word	0x00001d70
        /*0374*/ 	.word	0x00000002
        /*0378*/ 	.word	0x00000000
        /*037c*/ 	.short	0x0101
        /*037e*/ 	.byte	0xff
	.zero		1


	//   ....[41]....
        /*0380*/ 	.word	0x000022d0
        /*0384*/ 	.word	0x000000ff
        /*0388*/ 	.word	0x00000000
        /*038c*/ 	.short	0x010a
        /*038e*/ 	.byte	0x05
	.zero		1


	//   ....[42]....
        /*0390*/ 	.word	0x00002360
        /*0394*/ 	.word	0x000000ff
        /*0398*/ 	.word	0x00000000
        /*039c*/ 	.short	0x010a
        /*039e*/ 	.byte	0x05
	.zero		1


	//   ....[43]....
        /*03a0*/ 	.word	0x00002400
        /*03a4*/ 	.word	0x00000000
        /*03a8*/ 	.word	0x00000000
        /*03ac*/ 	.short	0x010a
        /*03ae*/ 	.byte	0xff
	.zero		1


	//   ....[44]....
        /*03b0*/ 	.word	0x00002520
        /*03b4*/ 	.word	0x00000000
        /*03b8*/ 	.word	0x000000d0
        /*03bc*/ 	.short	0x010a
        /*03be*/ 	.byte	0xff
	.zero		1


	//   ....[45]....
        /*03c0*/ 	.word	0x00002590
        /*03c4*/ 	.word	0x00000000
        /*03c8*/ 	.word	0x00000000
        /*03cc*/ 	.short	0x0101
        /*03ce*/ 	.byte	0xff
	.zero		1


	//   ....[46]....
        /*03d0*/ 	.word	0x000025b0
        /*03d4*/ 	.word	0x000000ff
        /*03d8*/ 	.word	0x00000080
        /*03dc*/ 	.short	0x010a
        /*03de*/ 	.byte	0x05
	.zero		1


	//   ....[47]....
        /*03e0*/ 	.word	0x000026d0
        /*03e4*/ 	.word	0x00000000
        /*03e8*/ 	.word	0x00000070
        /*03ec*/ 	.short	0x010a
        /*03ee*/ 	.byte	0xff
	.zero		1


	//   ....[48]....
        /*03f0*/ 	.word	0x000027d0
        /*03f4*/ 	.word	0x00000000
        /*03f8*/ 	.word	0x00000000
        /*03fc*/ 	.short	0x0101
        /*03fe*/ 	.byte	0xff
	.zero		1


	//   ....[49]....
        /*0400*/ 	.word	0x00002860
        /*0404*/ 	.word	0x000000ff
        /*0408*/ 	.word	0x00000080
        /*040c*/ 	.short	0x0106
        /*040e*/ 	.byte	0x05
	.zero		1


	//   ....[50]....
        /*0410*/ 	.word	0x00002880
        /*0414*/ 	.word	0x000000ff
        /*0418*/ 	.word	0x00000080
        /*041c*/ 	.short	0x010a
        /*041e*/ 	.byte	0x05
	.zero		1


	//   ....[51]....
        /*0420*/ 	.word	0x00002910
        /*0424*/ 	.word	0x000000ff
        /*0428*/ 	.word	0x00000080
        /*042c*/ 	.short	0x0106
        /*042e*/ 	.byte	0x04
	.zero		1


	//   ....[52]....
        /*0430*/ 	.word	0x00002950
        /*0434*/ 	.word	0x00000000
        /*0438*/ 	.word	0x00000080
        /*043c*/ 	.short	0x010a
        /*043e*/ 	.byte	0xff
	.zero		1


	//   ....[53]....
        /*0440*/ 	.word	0x00002e50
        /*0444*/ 	.word	0x00000000
        /*0448*/ 	.word	0x00000070
        /*044c*/ 	.short	0x010a
        /*044e*/ 	.byte	0xff
	.zero		1


	//   ....[54]....
        /*0450*/ 	.word	0x00002f60
        /*0454*/ 	.word	0x00000003
        /*0458*/ 	.word	0x00000000
        /*045c*/ 	.short	0x0101
        /*045e*/ 	.byte	0xff
	.zero		1


	//   ....[55]....
        /*0460*/ 	.word	0x00002f70
        /*0464*/ 	.word	0x000000ff
        /*0468*/ 	.word	0x00000000
        /*046c*/ 	.short	0x010a
        /*046e*/ 	.byte	0x04
	.zero		1


	//   ....[56]....
        /*0470*/ 	.word	0x00002f90
        /*0474*/ 	.word	0x000000ff
        /*0478*/ 	.word	0x000000b0
        /*047c*/ 	.short	0x010a
        /*047e*/ 	.byte	0x08
	.zero		1


	//   ....[57]....
        /*0480*/ 	.word	0x00003060
        /*0484*/ 	.word	0x000000ff
        /*0488*/ 	.word	0x00000000
        /*048c*/ 	.short	0x010a
        /*048e*/ 	.byte	0x07
	.zero		1


	//   ....[58]....
        /*0490*/ 	.word	0x000031a0
        /*0494*/ 	.word	0x000000ff
        /*0498*/ 	.word	0x00000000
        /*049c*/ 	.short	0x010a
        /*049e*/ 	.byte	0x04
	.zero		1


	//   ....[59]....
        /*04a0*/ 	.word	0x00003390
        /*04a4*/ 	.word	0x000000ff
        /*04a8*/ 	.word	0x00000000
        /*04ac*/ 	.short	0x010a
        /*04ae*/ 	.byte	0x05
	.zero		1


	//   ....[60]....
        /*04b0*/ 	.word	0x00003420
        /*04b4*/ 	.word	0x000000ff
        /*04b8*/ 	.word	0x00000000
        /*04bc*/ 	.short	0x010a
        /*04be*/ 	.byte	0x05
	.zero		1


	//   ....[61]....
        /*04c0*/ 	.word	0x000034b0
        /*04c4*/ 	.word	0x000000ff
        /*04c8*/ 	.word	0x00000000
        /*04cc*/ 	.short	0x010a
        /*04ce*/ 	.byte	0x05
	.zero		1


	//   ....[62]....
        /*04d0*/ 	.word	0x00003540
        /*04d4*/ 	.word	0x000000ff
        /*04d8*/ 	.word	0x00000000
        /*04dc*/ 	.short	0x010a
        /*04de*/ 	.byte	0x07
	.zero		1


	//   ....[63]....
        /*04e0*/ 	.word	0x00003980
        /*04e4*/ 	.word	0x00000000
        /*04e8*/ 	.word	0x00000070
        /*04ec*/ 	.short	0x010a
        /*04ee*/ 	.byte	0xff
	.zero		1


	//   ....[64]....
        /*04f0*/ 	.word	0x00003a40
        /*04f4*/ 	.word	0x00000000
        /*04f8*/ 	.word	0x00000000
        /*04fc*/ 	.short	0x0101
        /*04fe*/ 	.byte	0xff
	.zero		1


	//   ....[65]....
        /*0500*/ 	.word	0x00003d60
        /*0504*/ 	.word	0x000000ff
        /*0508*/ 	.word	0x00000068
        /*050c*/ 	.short	0x010a
        /*050e*/ 	.byte	0x07
	.zero		1


	//   ....[66]....
        /*0510*/ 	.word	0x00003f80
        /*0514*/ 	.word	0x000000ff
        /*0518*/ 	.word	0x00000048
        /*051c*/ 	.short	0x010a
        /*051e*/ 	.byte	0x0f
	.zero		1


	//   ....[67]....
        /*0520*/ 	.word	0x00004180
        /*0524*/ 	.word	0x000000ff
        /*0528*/ 	.word	0x00000030
        /*052c*/ 	.short	0x010b
        /*052e*/ 	.byte	0x0f
	.zero		1


	//   ....[68]....
        /*0530*/ 	.word	0x000041d0
        /*0534*/ 	.word	0x000000ff
        /*0538*/ 	.word	0x00000000
        /*053c*/ 	.short	0x0101
        /*053e*/ 	.byte	0x10
	.zero		1


	//   ....[69]....
        /*0540*/ 	.word	0x00004210
        /*0544*/ 	.word	0x000000ff
        /*0548*/ 	.word	0x00000048
        /*054c*/ 	.short	0x010a
        /*054e*/ 	.byte	0x0d
	.zero		1


	//   ....[70]....
        /*0550*/ 	.word	0x00004450
        /*0554*/ 	.word	0x000000ff
        /*0558*/ 	.word	0x00000030
        /*055c*/ 	.short	0x010b
        /*055e*/ 	.byte	0x0d
	.zero		1


	//   ....[71]....
        /*0560*/ 	.word	0x000044c0
        /*0564*/ 	.word	0x000000ff
        /*0568*/ 	.word	0x00000000
        /*056c*/ 	.short	0x0101
        /*056e*/ 	.byte	0x0f
	.zero		1


	//   ....[72]....
        /*0570*/ 	.word	0x00004510
        /*0574*/ 	.word	0x000000ff
        /*0578*/ 	.word	0x00000000
        /*057c*/ 	.short	0x010a
        /*057e*/ 	.byte	0x04
	.zero		1


	//   ....[73]....
        /*0580*/ 	.word	0x000045a0
        /*0584*/ 	.word	0x000000ff
        /*0588*/ 	.word	0x00000000
        /*058c*/ 	.short	0x010a
        /*058e*/ 	.byte	0x04
	.zero		1


	//   ....[74]....
        /*0590*/ 	.word	0x00004640
        /*0594*/ 	.word	0x00000000
        /*0598*/ 	.word	0x00000000
        /*059c*/ 	.short	0x010a
        /*059e*/ 	.byte	0xff
	.zero		1


	//   ....[75]....
        /*05a0*/ 	.word	0x00004980
        /*05a4*/ 	.word	0x00000000
        /*05a8*/ 	.word	0x00000070
        /*05ac*/ 	.short	0x010a
        /*05ae*/ 	.byte	0xff
	.zero		1


	//   ....[76]....
        /*05b0*/ 	.word	0x00004a90
        /*05b4*/ 	.word	0x00000000
        /*05b8*/ 	.word	0x00000000
        /*05bc*/ 	.short	0x0101
        /*05be*/ 	.byte	0xff
	.zero		1


	//   ....[77]....
        /*05c0*/ 	.word	0x00005530
        /*05c4*/ 	.word	0x00000000
        /*05c8*/ 	.word	0x00000030
        /*05cc*/ 	.short	0x010a
        /*05ce*/ 	.byte	0xff
	.zero		1


	//   ....[78]....
        /*05d0*/ 	.word	0x000055a0
        /*05d4*/ 	.word	0x00000049
        /*05d8*/ 	.word	0x00000090
        /*05dc*/ 	.short	0x010a
        /*05de*/ 	.byte	0xff
	.zero		1


	//   ....[79]....
        /*05e0*/ 	.word	0x00005690
        /*05e4*/ 	.word	0x00000000
        /*05e8*/ 	.word	0x00000030
        /*05ec*/ 	.short	0x010a
        /*05ee*/ 	.byte	0xff
	.zero		1


	//   ....[80]....
        /*05f0*/ 	.word	0x000057c0
        /*05f4*/ 	.word	0x00000049
        /*05f8*/ 	.word	0x00000090
        /*05fc*/ 	.short	0x010a
        /*05fe*/ 	.byte	0xff
	.zero		1


	//   ....[81]....
        /*0600*/ 	.word	0x000062d0
        /*0604*/ 	.word	0x00000000
        /*0608*/ 	.word	0x00000000
        /*060c*/ 	.short	0x0101
        /*060e*/ 	.byte	0xff
	.zero		1


	//   ....[82]....
        /*0610*/ 	.word	0x000062e0
        /*0614*/ 	.word	0x00000002
        /*0618*/ 	.word	0x00000030
        /*061c*/ 	.short	0x010a
        /*061e*/ 	.byte	0xff
	.zero		1


	//   ....[83]....
        /*0620*/ 	.word	0x000063b0
        /*0624*/ 	.word	0x00000002
        /*0628*/ 	.word	0x00000030
        /*062c*/ 	.short	0x010a
        /*062e*/ 	.byte	0xff
	.zero		1


	//   ....[84]....
        /*0630*/ 	.word	0x00006700
        /*0634*/ 	.word	0x000000ff
        /*0638*/ 	.word	0x00000000
        /*063c*/ 	.short	0x0101
        /*063e*/ 	.byte	0x05
	.zero		1


	//   ....[85]....
        /*0640*/ 	.word	0x00007050
        /*0644*/ 	.word	0x00000000
        /*0648*/ 	.word	0x00000000
        /*064c*/ 	.short	0x0101
        /*064e*/ 	.byte	0xff
	.zero		1


	//   ....[86]....
        /*0650*/ 	.word	0x000072c0
        /*0654*/ 	.word	0x000000ff
        /*0658*/ 	.word	0x00000000
        /*065c*/ 	.short	0x0101
        /*065e*/ 	.byte	0x04
	.zero		1


	//   ....[87]....
        /*0660*/ 	.word	0x000072e0
        /*0664*/ 	.word	0x00000002
        /*0668*/ 	.word	0x000000e0
        /*066c*/ 	.short	0x010a
        /*066e*/ 	.byte	0xff
	.zero		1


	//   ....[88]....
        /*0670*/ 	.word	0x00007340
        /*0674*/ 	.word	0x00000002
        /*0678*/ 	.word	0x00000018
        /*067c*/ 	.short	0x010a
        /*067e*/ 	.byte	0xff
	.zero		1


	//   ....[89]....
        /*0680*/ 	.word	0x000073a0
        /*0684*/ 	.word	0x00000002
        /*0688*/ 	.word	0x00000018
        /*068c*/ 	.short	0x010a
        /*068e*/ 	.byte	0xff
	.zero		1


	//   ....[90]....
        /*0690*/ 	.word	0x000073f0
        /*0694*/ 	.word	0x00000002
        /*0698*/ 	.word	0x00000070
        /*069c*/ 	.short	0x010a
        /*069e*/ 	.byte	0xff
	.zero		1


	//   ....[91]....
        /*06a0*/ 	.word	0x00007450
        /*06a4*/ 	.word	0x00000000
        /*06a8*/ 	.word	0x00000000
        /*06ac*/ 	.short	0x010a
        /*06ae*/ 	.byte	0xff
	.zero		1


	//   ....[92]....
        /*06b0*/ 	.word	0x000074b0
        /*06b4*/ 	.word	0x00000000
        /*06b8*/ 	.word	0x00000000
        /*06bc*/ 	.short	0x010a
        /*06be*/ 	.byte	0xff
	.zero		1


	//   ....[93]....
        /*06c0*/ 	.word	0x00007500
        /*06c4*/ 	.word	0x00000000
        /*06c8*/ 	.word	0x000000d0
        /*06cc*/ 	.short	0x010a
        /*06ce*/ 	.byte	0xff
	.zero		1


	//   ....[94]....
        /*06d0*/ 	.word	0x00007560
        /*06d4*/ 	.word	0x00000000
        /*06d8*/ 	.word	0x00000080
        /*06dc*/ 	.short	0x010a
        /*06de*/ 	.byte	0xff
	.zero		1


	//   ....[95]....
        /*06e0*/ 	.word	0x000075b0
        /*06e4*/ 	.word	0x00000000
        /*06e8*/ 	.word	0x00000070
        /*06ec*/ 	.short	0x010a
        /*06ee*/ 	.byte	0xff
	.zero		1


	//   ....[96]....
        /*06f0*/ 	.word	0x00007610
        /*06f4*/ 	.word	0x00000000
        /*06f8*/ 	.word	0x00000080
        /*06fc*/ 	.short	0x010a
        /*06fe*/ 	.byte	0xff
	.zero		1


	//   ....[97]....
        /*0700*/ 	.word	0x00007660
        /*0704*/ 	.word	0x00000000
        /*0708*/ 	.word	0x00000070
        /*070c*/ 	.short	0x010a
        /*070e*/ 	.byte	0xff
	.zero		1


	//   ....[98]....
        /*0710*/ 	.word	0x000076c0
        /*0714*/ 	.word	0x00000002
        /*0718*/ 	.word	0x000000b0
        /*071c*/ 	.short	0x010a
        /*071e*/ 	.byte	0xff
	.zero		1


	//   ....[99]....
        /*0720*/ 	.word	0x00007720
        /*0724*/ 	.word	0x00000000
        /*0728*/ 	.word	0x00000000
        /*072c*/ 	.short	0x010a
        /*072e*/ 	.byte	0xff
	.zero		1


	//   ....[100]....
        /*0730*/ 	.word	0x00007780
        /*0734*/ 	.word	0x00000000
        /*0738*/ 	.word	0x00000000
        /*073c*/ 	.short	0x010a
        /*073e*/ 	.byte	0xff
	.zero		1


	//   ....[101]....
        /*0740*/ 	.word	0x000077e0
        /*0744*/ 	.word	0x00000000
        /*0748*/ 	.word	0x00000000
        /*074c*/ 	.short	0x010a
        /*074e*/ 	.byte	0xff
	.zero		1


	//   ....[102]....
        /*0750*/ 	.word	0x00007840
        /*0754*/ 	.word	0x00000000
        /*0758*/ 	.word	0x00000000
        /*075c*/ 	.short	0x010a
        /*075e*/ 	.byte	0xff
	.zero		1


	//   ....[103]....
        /*0760*/ 	.word	0x000078a0
        /*0764*/ 	.word	0x00000000
        /*0768*/ 	.word	0x00000000
        /*076c*/ 	.short	0x010a
        /*076e*/ 	.byte	0xff
	.zero		1


	//   ....[104]....
        /*0770*/ 	.word	0x000078f0
        /*0774*/ 	.word	0x00000000
        /*0778*/ 	.word	0x00000070
        /*077c*/ 	.short	0x010a
        /*077e*/ 	.byte	0xff
	.zero		1


	//   ....[105]....
        /*0780*/ 	.word	0x00007950
        /*0784*/ 	.word	0x00000000
        /*0788*/ 	.word	0x00000068
        /*078c*/ 	.short	0x010a
        /*078e*/ 	.byte	0xff
	.zero		1


	//   ....[106]....
        /*0790*/ 	.word	0x000079b0
        /*0794*/ 	.word	0x00000000
        /*0798*/ 	.word	0x00000048
        /*079c*/ 	.short	0x010a
        /*079e*/ 	.byte	0xff
	.zero		1


	//   ....[107]....
        /*07a0*/ 	.word	0x00007a10
        /*07a4*/ 	.word	0x00000000
        /*07a8*/ 	.word	0x00000048
        /*07ac*/ 	.short	0x010a
        /*07ae*/ 	.byte	0xff
	.zero		1


	//   ....[108]....
        /*07b0*/ 	.word	0x00007a70
        /*07b4*/ 	.word	0x00000000
        /*07b8*/ 	.word	0x00000000
        /*07bc*/ 	.short	0x010a
        /*07be*/ 	.byte	0xff
	.zero		1


	//   ....[109]....
        /*07c0*/ 	.word	0x00007ad0
        /*07c4*/ 	.word	0x00000000
        /*07c8*/ 	.word	0x00000000
        /*07cc*/ 	.short	0x010a
        /*07ce*/ 	.byte	0xff
	.zero		1


	//   ....[110]....
        /*07d0*/ 	.word	0x00007b20
        /*07d4*/ 	.word	0x00000000
        /*07d8*/ 	.word	0x00000070
        /*07dc*/ 	.short	0x010a
        /*07de*/ 	.byte	0xff
	.zero		1


	//   ....[111]....
        /*07e0*/ 	.word	0x00007b70
        /*07e4*/ 	.word	0x00000000
        /*07e8*/ 	.word	0x00000030
        /*07ec*/ 	.short	0x010a
        /*07ee*/ 	.byte	0xff
	.zero		1


	//   ....[112]....
        /*07f0*/ 	.word	0x00007bc0
        /*07f4*/ 	.word	0x00000049
        /*07f8*/ 	.word	0x00000090
        /*07fc*/ 	.short	0x010a
        /*07fe*/ 	.byte	0xff
	.zero		1


	//   ....[113]....
        /*0800*/ 	.word	0x00007c10
        /*0804*/ 	.word	0x00000002
        /*0808*/ 	.word	0x00000030
        /*080c*/ 	.short	0x010a
        /*080e*/ 	.byte	0xff
	.zero		1


	//----- nvinfo : EIATTR_NUM_MBARRIERS
	.align		4
.L_47:
        /*0810*/ 	.byte	0x03, 0x38
        /*0812*/ 	.short	0x001e


	//----- nvinfo : EIATTR_EXIT_INSTR_OFFSETS
	.align		4
        /*0814*/ 	.byte	0x04, 0x1c
        /*0816*/ 	.short	(.L_49 - .L_48)


	//   ....[0]....
.L_48:
        /*0818*/ 	.word	0x00002430


	//   ....[1]....
        /*081c*/ 	.word	0x00002920


	//   ....[2]....
        /*0820*/ 	.word	0x00002980


	//   ....[3]....
        /*0824*/ 	.word	0x000037a0


	//   ....[4]....
        /*0828*/ 	.word	0x00004670


	//   ....[5]....
        /*082c*/ 	.word	0x000046b0


	//   ....[6]....
        /*0830*/ 	.word	0x000071b0


	//   ....[7]....
        /*0834*/ 	.word	0x00007230


	//   ....[8]....
        /*0838*/ 	.word	0x00007260


	//   ....[9]....
        /*083c*/ 	.word	0x000072d0


	//----- nvinfo : EIATTR_MAX_THREADS
	.align		4
.L_49:
        /*0840*/ 	.byte	0x04, 0x05
        /*0842*/ 	.short	(.L_51 - .L_50)
.L_50:
        /*0844*/ 	.word	0x00000100
        /*0848*/ 	.word	0x00000001
        /*084c*/ 	.word	0x00000001


	//----- nvinfo : EIATTR_CRS_STACK_SIZE
	.align		4
.L_51:
        /*0850*/ 	.byte	0x04, 0x1e
        /*0852*/ 	.short	(.L_53 - .L_52)
.L_52:
        /*0854*/ 	.word	0x00000000


	//----- nvinfo : EIATTR_CBANK_PARAM_SIZE
	.align		4
.L_53:
        /*0858*/ 	.byte	0x03, 0x19
        /*085a*/ 	.short	0x0800


	//----- nvinfo : EIATTR_PARAM_CBANK
	.align		4
        /*085c*/ 	.byte	0x04, 0x0a
        /*085e*/ 	.short	(.L_55 - .L_54)
	.align		4
.L_54:
        /*0860*/ 	.word	index@(.nv.constant0._ZN7cutlass13device_kernelINS_4gemm6kernel13GemmUniversalIN4cute5tupleIJiiiiEEENS1_10collective13CollectiveMmaINS1_35MainloopSm100TmaUmmaWarpSpecializedILi3ELi2ELi4ENS5_IJNS4_1CILi1EEESB_SB_EEEEENS5_IJNSA_ILi128EEENSA_ILi64EEENSA_ILi32EEEEEENS_6half_tENS5_IJlSB_lEEESI_SJ_NS4_8TiledMMAINS4_8MMA_AtomIJNS4_20SM100_MMA_F16BF16_SSISI_SI_fLi128ELi64ELNS4_4UMMA5MajorE0ELSO_0ELNSN_7ScaleInE0ELSP_0EEEEEENS4_6LayoutISC_NS5_IJNSA_ILi0EEEST_ST_EEEEENS5_IJNS4_10UnderscoreESW_SW_EEEEENS4_13SM90_TMA_LOADENS4_14ComposedLayoutINS4_7SwizzleILi2ELi4ELi3EEENS4_18smem_ptr_flag_bitsILi16EEENSS_INS5_IJNSA_ILi8EEESG_EEENS5_IJSG_SB_EEEEEEEvNS4_8identityESZ_S19_vS1A_EENS_8epilogue10collective18CollectiveEpilogueINS1C_23Sm100TmaWarpSpecializedILi3ELi2ELi32ELb1ELb0EEEJSH_NS5_IJNSS_ISE_SB_EENSS_ISG_SB_EEEEESI_SJ_SI_SJ_NS1C_6fusion15FusionCallbacksIS1G_NS1K_17LinearCombinationISI_fSI_fLNS_15FloatRoundStyleE2EEESH_S1J_JEEENS4_5SM1004TMEM4LOAD26SM100_TMEM_LOAD_32dp32b32xESZ_S19_NS4_39AutoVectorizingCopyWithAssumedAlignmentILi128EEENS4_14SM90_TMA_STOREES19_S1V_S1V_EEEvvEEEEvNT_6ParamsE)
        /*0864*/ 	.short	0x0380
        /*0866*/ 	.short	0x0800


	//----- nvinfo : EIATTR_SW_WAR
	.align		4
.L_55:
        /*0868*/ 	.byte	0x04, 0x36
        /*086a*/ 	.short	(.L_57 - .L_56)
.L_56:
        /*086c*/ 	.word	0x00000008
.L_57:


//--------------------- .nv.callgraph             --------------------------
	.section	.nv.callgraph,"",@"SHT_CUDA_CALLGRAPH"
	.align	4
	.sectionentsize	8
	.align		4
        /*0000*/ 	.word	0x00000000
	.align		4
        /*0004*/ 	.word	0xffffffff
	.align		4
        /*0008*/ 	.word	index@(_ZN7cutlass13device_kernelINS_4gemm6kernel13GemmUniversalIN4cute5tupleIJiiiiEEENS1_10collective13CollectiveMmaINS1_35MainloopSm100TmaUmmaWarpSpecializedILi3ELi2ELi4ENS5_IJNS4_1CILi1EEESB_SB_EEEEENS5_IJNSA_ILi128EEENSA_ILi64EEENSA_ILi32EEEEEENS_6half_tENS5_IJlSB_lEEESI_SJ_NS4_8TiledMMAINS4_8MMA_AtomIJNS4_20SM100_MMA_F16BF16_SSISI_SI_fLi128ELi64ELNS4_4UMMA5MajorE0ELSO_0ELNSN_7ScaleInE0ELSP_0EEEEEENS4_6LayoutISC_NS5_IJNSA_ILi0EEEST_ST_EEEEENS5_IJNS4_10UnderscoreESW_SW_EEEEENS4_13SM90_TMA_LOADENS4_14ComposedLayoutINS4_7SwizzleILi2ELi4ELi3EEENS4_18smem_ptr_flag_bitsILi16EEENSS_INS5_IJNSA_ILi8EEESG_EEENS5_IJSG_SB_EEEEEEEvNS4_8identityESZ_S19_vS1A_EENS_8epilogue10collective18CollectiveEpilogueINS1C_23Sm100TmaWarpSpecializedILi3ELi2ELi32ELb1ELb0EEEJSH_NS5_IJNSS_ISE_SB_EENSS_ISG_SB_EEEEESI_SJ_SI_SJ_NS1C_6fusion15FusionCallbacksIS1G_NS1K_17LinearCombinationISI_fSI_fLNS_15FloatRoundStyleE2EEESH_S1J_JEEENS4_5SM1004TMEM4LOAD26SM100_TMEM_LOAD_32dp32b32xESZ_S19_NS4_39AutoVectorizingCopyWithAssumedAlignmentILi128EEENS4_14SM90_TMA_STOREES19_S1V_S1V_EEEvvEEEEvNT_6ParamsE)
	.align		4
        /*000c*/ 	.word	index@(__assertfail)
	.align		4
        /*0010*/ 	.word	0x00000000
	.align		4
        /*0014*/ 	.word	0xfffffffe
	.align		4
        /*0018*/ 	.word	0x00000000
	.align		4
        /*001c*/ 	.word	0xfffffffd
	.align		4
        /*0020*/ 	.word	0x00000000
	.align		4
        /*0024*/ 	.word	0xfffffffc


//--------------------- .nv.constant4             --------------------------
	.section	.nv.constant4,"a",@progbits
	.align	8
	.align		8
.nv.constant4:
        /*0000*/ 	.dword	__assertfail
	.align		8
        /*0008*/ 	.dword	__unnamed_1
	.align		8
        /*0010*/ 	.dword	__unnamed_2
	.align		8
        /*0018*/ 	.dword	_ZN40_INTERNAL_b1b17be6_4_k_cu_2b778c46_230074cuda3std3__45__cpo5beginE
	.align		8
        /*0020*/ 	.dword	_ZN40_INTERNAL_b1b17be6_4_k_cu_2b778c46_230074cuda3std3__45__cpo3endE
	.align		8
        /*0028*/ 	.dword	_ZN40_INTERNAL_b1b17be6_4_k_cu_2b778c46_230074cuda3std3__45__cpo6cbeginE
	.align		8
        /*0030*/ 	.dword	_ZN40_INTERNAL_b1b17be6_4_k_cu_2b778c46_230074cuda3std3__45__cpo4cendE
	.align		8
        /*0038*/ 	.dword	_ZN40_INTERNAL_b1b17be6_4_k_cu_2b778c46_230074cuda3std3__442_GLOBAL__N__b1b17be6_4_k_cu_2b778c46_230076ignoreE
	.align		8
        /*0040*/ 	.dword	_ZN40_INTERNAL_b1b17be6_4_k_cu_2b778c46_230074cuda3std3__419piecewise_constructE
	.align		8
        /*0048*/ 	.dword	_ZN40_INTERNAL_b1b17be6_4_k_cu_2b778c46_230074cuda3std3__48in_placeE
	.align		8
        /*0050*/ 	.dword	_ZN40_INTERNAL_b1b17be6_4_k_cu_2b778c46_230074cuda3std6ranges3__45__cpo4swapE
	.align		8
        /*0058*/ 	.dword	_ZN40_INTERNAL_b1b17be6_4_k_cu_2b778c46_230074cuda3std6ranges3__45__cpo9iter_moveE
	.align		8
        /*0060*/ 	.dword	_ZN40_INTERNAL_b1b17be6_4_k_cu_2b778c46_230074cute7productE
	.align		8
        /*0068*/ 	.dword	_ZN40_INTERNAL_b1b17be6_4_k_cu_2b778c46_230074cute1_E
	.align		8
        /*0070*/ 	.dword	$str$25
	.align		8
        /*0078*/ 	.dword	$str$26
	.align		8
        /*0080*/ 	.dword	$str$27
	.align		8
        /*0088*/ 	.dword	$str$28


//--------------------- .text._ZN7cutlass13device_kernelINS_4gemm6kernel13GemmUniversalIN4cute5tupleIJiiiiEEENS1_10collective13CollectiveMmaINS1_35MainloopSm100TmaUmmaWarpSpecializedILi3ELi2ELi4ENS5_IJNS4_1CILi1EEESB_SB_EEEEENS5_IJNSA_ILi128EEENSA_ILi64EEENSA_ILi32EEEEEENS_6half_tENS5_IJlSB_lEEESI_SJ_NS4_8TiledMMAINS4_8MMA_AtomIJNS4_20SM100_MMA_F16BF16_SSISI_SI_fLi128ELi64ELNS4_4UMMA5MajorE0ELSO_0ELNSN_7ScaleInE0ELSP_0EEEEEENS4_6LayoutISC_NS5_IJNSA_ILi0EEEST_ST_EEEEENS5_IJNS4_10UnderscoreESW_SW_EEEEENS4_13SM90_TMA_LOADENS4_14ComposedLayoutINS4_7SwizzleILi2ELi4ELi3EEENS4_18smem_ptr_flag_bitsILi16EEENSS_INS5_IJNSA_ILi8EEESG_EEENS5_IJSG_SB_EEEEEEEvNS4_8identityESZ_S19_vS1A_EENS_8epilogue10collective18CollectiveEpilogueINS1C_23Sm100TmaWarpSpecializedILi3ELi2ELi32ELb1ELb0EEEJSH_NS5_IJNSS_ISE_SB_EENSS_ISG_SB_EEEEESI_SJ_SI_SJ_NS1C_6fusion15FusionCallbacksIS1G_NS1K_17LinearCombinationISI_fSI_fLNS_15FloatRoundStyleE2EEESH_S1J_JEEENS4_5SM1004TMEM4LOAD26SM100_TMEM_LOAD_32dp32b32xESZ_S19_NS4_39AutoVectorizingCopyWithAssumedAlignmentILi128EEENS4_14SM90_TMA_STOREES19_S1V_S1V_EEEvvEEEEvNT_6ParamsE --------------------------
	.section	.text._ZN7cutlass13device_kernelINS_4gemm6kernel13GemmUniversalIN4cute5tupleIJiiiiEEENS1_10collective13CollectiveMmaINS1_35MainloopSm100TmaUmmaWarpSpecializedILi3ELi2ELi4ENS5_IJNS4_1CILi1EEESB_SB_EEEEENS5_IJNSA_ILi128EEENSA_ILi64EEENSA_ILi32EEEEEENS_6half_tENS5_IJlSB_lEEESI_SJ_NS4_8TiledMMAINS4_8MMA_AtomIJNS4_20SM100_MMA_F16BF16_SSISI_SI_fLi128ELi64ELNS4_4UMMA5MajorE0ELSO_0ELNSN_7ScaleInE0ELSP_0EEEEEENS4_6LayoutISC_NS5_IJNSA_ILi0EEEST_ST_EEEEENS5_IJNS4_10UnderscoreESW_SW_EEEEENS4_13SM90_TMA_LOADENS4_14ComposedLayoutINS4_7SwizzleILi2ELi4ELi3EEENS4_18smem_ptr_flag_bitsILi16EEENSS_INS5_IJNSA_ILi8EEESG_EEENS5_IJSG_SB_EEEEEEEvNS4_8identityESZ_S19_vS1A_EENS_8epilogue10collective18CollectiveEpilogueINS1C_23Sm100TmaWarpSpecializedILi3ELi2ELi32ELb1ELb0EEEJSH_NS5_IJNSS_ISE_SB_EENSS_ISG_SB_EEEEESI_SJ_SI_SJ_NS1C_6fusion15FusionCallbacksIS1G_NS1K_17LinearCombinationISI_fSI_fLNS_15FloatRoundStyleE2EEESH_S1J_JEEENS4_5SM1004TMEM4LOAD26SM100_TMEM_LOAD_32dp32b32xESZ_S19_NS4_39AutoVectorizingCopyWithAssumedAlignmentILi128EEENS4_14SM90_TMA_STOREES19_S1V_S1V_EEEvvEEEEvNT_6ParamsE,"ax",@progbits
	.align	128
.text._ZN7cutlass13device_kernelINS_4gemm6kernel13GemmUniversalIN4cute5tupleIJiiiiEEENS1_10collective13CollectiveMmaINS1_35MainloopSm100TmaUmmaWarpSpecializedILi3ELi2ELi4ENS5_IJNS4_1CILi1EEESB_SB_EEEEENS5_IJNSA_ILi128EEENSA_ILi64EEENSA_ILi32EEEEEENS_6half_tENS5_IJlSB_lEEESI_SJ_NS4_8TiledMMAINS4_8MMA_AtomIJNS4_20SM100_MMA_F16BF16_SSISI_SI_fLi128ELi64ELNS4_4UMMA5MajorE0ELSO_0ELNSN_7ScaleInE0ELSP_0EEEEEENS4_6LayoutISC_NS5_IJNSA_ILi0EEEST_ST_EEEEENS5_IJNS4_10UnderscoreESW_SW_EEEEENS4_13SM90_TMA_LOADENS4_14ComposedLayoutINS4_7SwizzleILi2ELi4ELi3EEENS4_18smem_ptr_flag_bitsILi16EEENSS_INS5_IJNSA_ILi8EEESG_EEENS5_IJSG_SB_EEEEEEEvNS4_8identityESZ_S19_vS1A_EENS_8epilogue10collective18CollectiveEpilogueINS1C_23Sm100TmaWarpSpecializedILi3ELi2ELi32ELb1ELb0EEEJSH_NS5_IJNSS_ISE_SB_EENSS_ISG_SB_EEEEESI_SJ_SI_SJ_NS1C_6fusion15FusionCallbacksIS1G_NS1K_17LinearCombinationISI_fSI_fLNS_15FloatRoundStyleE2EEESH_S1J_JEEENS4_5SM1004TMEM4LOAD26SM100_TMEM_LOAD_32dp32b32xESZ_S19_NS4_39AutoVectorizingCopyWithAssumedAlignmentILi128EEENS4_14SM90_TMA_STOREES19_S1V_S1V_EEEvvEEEEvNT_6ParamsE:
        .type           _ZN7cutlass13device_kernelINS_4gemm6kernel13GemmUniversalIN4cute5tupleIJiiiiEEENS1_10collective13CollectiveMmaINS1_35MainloopSm100TmaUmmaWarpSpecializedILi3ELi2ELi4ENS5_IJNS4_1CILi1EEESB_SB_EEEEENS5_IJNSA_ILi128EEENSA_ILi64EEENSA_ILi32EEEEEENS_6half_tENS5_IJlSB_lEEESI_SJ_NS4_8TiledMMAINS4_8MMA_AtomIJNS4_20SM100_MMA_F16BF16_SSISI_SI_fLi128ELi64ELNS4_4UMMA5MajorE0ELSO_0ELNSN_7ScaleInE0ELSP_0EEEEEENS4_6LayoutISC_NS5_IJNSA_ILi0EEEST_ST_EEEEENS5_IJNS4_10UnderscoreESW_SW_EEEEENS4_13SM90_TMA_LOADENS4_14ComposedLayoutINS4_7SwizzleILi2ELi4ELi3EEENS4_18smem_ptr_flag_bitsILi16EEENSS_INS5_IJNSA_ILi8EEESG_EEENS5_IJSG_SB_EEEEEEEvNS4_8identityESZ_S19_vS1A_EENS_8epilogue10collective18CollectiveEpilogueINS1C_23Sm100TmaWarpSpecializedILi3ELi2ELi32ELb1ELb0EEEJSH_NS5_IJNSS_ISE_SB_EENSS_ISG_SB_EEEEESI_SJ_SI_SJ_NS1C_6fusion15FusionCallbacksIS1G_NS1K_17LinearCombinationISI_fSI_fLNS_15FloatRoundStyleE2EEESH_S1J_JEEENS4_5SM1004TMEM4LOAD26SM100_TMEM_LOAD_32dp32b32xESZ_S19_NS4_39AutoVectorizingCopyWithAssumedAlignmentILi128EEENS4_14SM90_TMA_STOREES19_S1V_S1V_EEEvvEEEEvNT_6ParamsE,@function
        .size           _ZN7cutlass13device_kernelINS_4gemm6kernel13GemmUniversalIN4cute5tupleIJiiiiEEENS1_10collective13CollectiveMmaINS1_35MainloopSm100TmaUmmaWarpSpecializedILi3ELi2ELi4ENS5_IJNS4_1CILi1EEESB_SB_EEEEENS5_IJNSA_ILi128EEENSA_ILi64EEENSA_ILi32EEEEEENS_6half_tENS5_IJlSB_lEEESI_SJ_NS4_8TiledMMAINS4_8MMA_AtomIJNS4_20SM100_MMA_F16BF16_SSISI_SI_fLi128ELi64ELNS4_4UMMA5MajorE0ELSO_0ELNSN_7ScaleInE0ELSP_0EEEEEENS4_6LayoutISC_NS5_IJNSA_ILi0EEEST_ST_EEEEENS5_IJNS4_10UnderscoreESW_SW_EEEEENS4_13SM90_TMA_LOADENS4_14ComposedLayoutINS4_7SwizzleILi2ELi4ELi3EEENS4_18smem_ptr_flag_bitsILi16EEENSS_INS5_IJNSA_ILi8EEESG_EEENS5_IJSG_SB_EEEEEEEvNS4_8identityESZ_S19_vS1A_EENS_8epilogue10collective18CollectiveEpilogueINS1C_23Sm100TmaWarpSpecializedILi3ELi2ELi32ELb1ELb0EEEJSH_NS5_IJNSS_ISE_SB_EENSS_ISG_SB_EEEEESI_SJ_SI_SJ_NS1C_6fusion15FusionCallbacksIS1G_NS1K_17LinearCombinationISI_fSI_fLNS_15FloatRoundStyleE2EEESH_S1J_JEEENS4_5SM1004TMEM4LOAD26SM100_TMEM_LOAD_32dp32b32xESZ_S19_NS4_39AutoVectorizingCopyWithAssumedAlignmentILi128EEENS4_14SM90_TMA_STOREES19_S1V_S1V_EEEvvEEEEvNT_6ParamsE,(.L_x_151 - _ZN7cutlass13device_kernelINS_4gemm6kernel13GemmUniversalIN4cute5tupleIJiiiiEEENS1_10collective13CollectiveMmaINS1_35MainloopSm100TmaUmmaWarpSpecializedILi3ELi2ELi4ENS5_IJNS4_1CILi1EEESB_SB_EEEEENS5_IJNSA_ILi128EEENSA_ILi64EEENSA_ILi32EEEEEENS_6half_tENS5_IJlSB_lEEESI_SJ_NS4_8TiledMMAINS4_8MMA_AtomIJNS4_20SM100_MMA_F16BF16_SSISI_SI_fLi128ELi64ELNS4_4UMMA5MajorE0ELSO_0ELNSN_7ScaleInE0ELSP_0EEEEEENS4_6LayoutISC_NS5_IJNSA_ILi0EEEST_ST_EEEEENS5_IJNS4_10UnderscoreESW_SW_EEEEENS4_13SM90_TMA_LOADENS4_14ComposedLayoutINS4_7SwizzleILi2ELi4ELi3EEENS4_18smem_ptr_flag_bitsILi16EEENSS_INS5_IJNSA_ILi8EEESG_EEENS5_IJSG_SB_EEEEEEEvNS4_8identityESZ_S19_vS1A_EENS_8epilogue10collective18CollectiveEpilogueINS1C_23Sm100TmaWarpSpecializedILi3ELi2ELi32ELb1ELb0EEEJSH_NS5_IJNSS_ISE_SB_EENSS_ISG_SB_EEEEESI_SJ_SI_SJ_NS1C_6fusion15FusionCallbacksIS1G_NS1K_17LinearCombinationISI_fSI_fLNS_15FloatRoundStyleE2EEESH_S1J_JEEENS4_5SM1004TMEM4LOAD26SM100_TMEM_LOAD_32dp32b32xESZ_S19_NS4_39AutoVectorizingCopyWithAssumedAlignmentILi128EEENS4_14SM90_TMA_STOREES19_S1V_S1V_EEEvvEEEEvNT_6ParamsE)
        .other          _ZN7cutlass13device_kernelINS_4gemm6kernel13GemmUniversalIN4cute5tupleIJiiiiEEENS1_10collective13CollectiveMmaINS1_35MainloopSm100TmaUmmaWarpSpecializedILi3ELi2ELi4ENS5_IJNS4_1CILi1EEESB_SB_EEEEENS5_IJNSA_ILi128EEENSA_ILi64EEENSA_ILi32EEEEEENS_6half_tENS5_IJlSB_lEEESI_SJ_NS4_8TiledMMAINS4_8MMA_AtomIJNS4_20SM100_MMA_F16BF16_SSISI_SI_fLi128ELi64ELNS4_4UMMA5MajorE0ELSO_0ELNSN_7ScaleInE0ELSP_0EEEEEENS4_6LayoutISC_NS5_IJNSA_ILi0EEEST_ST_EEEEENS5_IJNS4_10UnderscoreESW_SW_EEEEENS4_13SM90_TMA_LOADENS4_14ComposedLayoutINS4_7SwizzleILi2ELi4ELi3EEENS4_18smem_ptr_flag_bitsILi16EEENSS_INS5_IJNSA_ILi8EEESG_EEENS5_IJSG_SB_EEEEEEEvNS4_8identityESZ_S19_vS1A_EENS_8epilogue10collective18CollectiveEpilogueINS1C_23Sm100TmaWarpSpecializedILi3ELi2ELi32ELb1ELb0EEEJSH_NS5_IJNSS_ISE_SB_EENSS_ISG_SB_EEEEESI_SJ_SI_SJ_NS1C_6fusion15FusionCallbacksIS1G_NS1K_17LinearCombinationISI_fSI_fLNS_15FloatRoundStyleE2EEESH_S1J_JEEENS4_5SM1004TMEM4LOAD26SM100_TMEM_LOAD_32dp32b32xESZ_S19_NS4_39AutoVectorizingCopyWithAssumedAlignmentILi128EEENS4_14SM90_TMA_STOREES19_S1V_S1V_EEEvvEEEEvNT_6ParamsE,@"STO_CUDA_ENTRY STV_DEFAULT"
_ZN7cutlass13device_kernelINS_4gemm6kernel13GemmUniversalIN4cute5tupleIJiiiiEEENS1_10collective13CollectiveMmaINS1_35MainloopSm100TmaUmmaWarpSpecializedILi3ELi2ELi4ENS5_IJNS4_1CILi1EEESB_SB_EEEEENS5_IJNSA_ILi128EEENSA_ILi64EEENSA_ILi32EEEEEENS_6half_tENS5_IJlSB_lEEESI_SJ_NS4_8TiledMMAINS4_8MMA_AtomIJNS4_20SM100_MMA_F16BF16_SSISI_SI_fLi128ELi64ELNS4_4UMMA5MajorE0ELSO_0ELNSN_7ScaleInE0ELSP_0EEEEEENS4_6LayoutISC_NS5_IJNSA_ILi0EEEST_ST_EEEEENS5_IJNS4_10UnderscoreESW_SW_EEEEENS4_13SM90_TMA_LOADENS4_14ComposedLayoutINS4_7SwizzleILi2ELi4ELi3EEENS4_18smem_ptr_flag_bitsILi16EEENSS_INS5_IJNSA_ILi8EEESG_EEENS5_IJSG_SB_EEEEEEEvNS4_8identityESZ_S19_vS1A_EENS_8epilogue10collective18CollectiveEpilogueINS1C_23Sm100TmaWarpSpecializedILi3ELi2ELi32ELb1ELb0EEEJSH_NS5_IJNSS_ISE_SB_EENSS_ISG_SB_EEEEESI_SJ_SI_SJ_NS1C_6fusion15FusionCallbacksIS1G_NS1K_17LinearCombinationISI_fSI_fLNS_15FloatRoundStyleE2EEESH_S1J_JEEENS4_5SM1004TMEM4LOAD26SM100_TMEM_LOAD_32dp32b32xESZ_S19_NS4_39AutoVectorizingCopyWithAssumedAlignmentILi128EEENS4_14SM90_TMA_STOREES19_S1V_S1V_EEEvvEEEEvNT_6ParamsE:
[----:B------:R-:W1:Y:S01]  /*0000*/  LDC R1, c[0x0][0x37c] ;  /* 0x0000df00ff017b82 */ /* 0x000e620000000800 */
[----:B------:R-:W2:Y:S01]  /*0010*/  S2R R93, SR_TID.X ;  /* 0x00000000005d7919 */ /* 0x000ea20000002100 */
[----:B------:R-:W3:Y:S01]  /*0020*/  LDCU.64 UR4, c[0x0][0x890] ;  /* 0x00011200ff0477ac */ /* 0x000ee20008000a00 */
[----:B------:R-:W-:Y:S02]  /*0030*/  PRMT R88, RZ, 0x7610, R88 ;  /* 0x00007610ff587816 */ /* 0x000fe40000000058 */
[----:B------:R-:W-:Y:S01]  /*0040*/  ELECT P5, URZ, PT ;  /* 0x0000000000ff782f */ /* 0x000fe200038a0000 */
[----:B------:R-:W4:Y:S01]  /*0050*/  LDCU.64 UR46, c[0x0][0x358] ;  /* 0x00006b00ff2e77ac */ /* 0x000f220008000a00 */
[----:B---3--:R-:W-:-:S04]  /*0060*/  UISETP.NE.U32.AND UP0, UPT, UR4, URZ, UPT ;  /* 0x000000ff0400728c */ /* 0x008fc8000bf05070 */
[----:B------:R-:W-:Y:S01]  /*0070*/  UISETP.NE.AND.EX UP0, UPT, UR5, URZ, UPT, UP0 ;  /* 0x000000ff0500728c */ /* 0x000fe2000bf05300 */
[----:B--2---:R-:W-:-:S05]  /*0080*/  SHF.R.U32.HI R92, RZ, 0x5, R93 ;  /* 0x00000005ff5c7819 */ /* 0x004fca000001165d */
[----:B------:R-:W2:Y:S02]  /*0090*/  SHFL.IDX PT, R0, R92, RZ, 0x1f ;  /* 0x00001fff5c007589 */ /* 0x000ea400000e0000 */
[----:B--2---:R-:W-:Y:S01]  /*00a0*/  R2UR UR8, R0 ;  /* 0x00000000000872ca */ /* 0x004fe200000e0000 */
[----:B-1--4-:R-:W-:-:S14]  /*00b0*/  BRA.U UP0, `(.L_x_0) ;  /* 0x00000001002c7547 */ /* 0x012fdc000b800000 */
[----:B------:R-:W1:Y:S02]  /*00c0*/  LDCU.64 UR6, c[0x0][0x888] ;  /* 0x00011100ff0677ac */ /* 0x000e640008000a00 */
[----:B-1----:R-:W-:-:S04]  /*00d0*/  UISETP.NE.U32.AND UP0, UPT, UR6, URZ, UPT ;  /* 0x000000ff0600728c */ /* 0x002fc8000bf05070 */
[----:B------:R-:W-:-:S09]  /*00e0*/  UISETP.NE.AND.EX UP0, UPT, UR7, URZ, UPT, UP0 ;  /* 0x000000ff0700728c */ /* 0x000fd2000bf05300 */
[----:B------:R-:W-:Y:S05]  /*00f0*/  BRA.U !UP0, `(.L_x_1) ;  /* 0x0000000108107547 */ /* 0x000fea000b800000 */
[----:B------:R-:W1:Y:S02]  /*0100*/  LDC.64 R2, c[0x0][0x888] ;  /* 0x00022200ff027b82 */ /* 0x000e640000000a00 */
[----:B-1----:R1:W5:Y:S01]  /*0110*/  LDG.E R49, desc[UR46][R2.64] ;  /* 0x0000002e02317981 */ /* 0x002362000c1e1900 */
[----:B------:R-:W-:Y:S01]  /*0120*/  HFMA2 R88, -RZ, RZ, 0, 5.9604644775390625e-08 ;  /* 0x00000001ff587431 */ /* 0x000fe200000001ff */
[----:B------:R-:W-:Y:S05]  /*0130*/  BRA `(.L_x_0) ;  /* 0x00000000000c7947 */ /* 0x000fea0003800000 */
.L_x_1:
[----:B------:R-:W1:Y:S01]  /*0140*/  LDCU UR6, c[0x0][0x880] ;  /* 0x00011000ff0677ac */ /* 0x000e620008000800 */
[----:B------:R-:W-:Y:S01]  /*0150*/  HFMA2 R88, -RZ, RZ, 0, 5.9604644775390625e-08 ;  /* 0x00000001ff587431 */ /* 0x000fe200000001ff */
[----:B-1----:R-:W-:-:S07]  /*0160*/  MOV R49, UR6 ;  /* 0x0000000600317c02 */ /* 0x002fce0008000f00 */
.L_x_0:
[----:B------:R-:W2:Y:S02]  /*0170*/  LDCU.64 UR6, c[0x0][0x8b0] ;  /* 0x00011600ff0677ac */ /* 0x000ea40008000a00 */
[----:B--2---:R-:W-:-:S04]  /*0180*/  UISETP.NE.U32.AND UP0, UPT, UR6, URZ, UPT ;  /* 0x000000ff0600728c */ /* 0x004fc8000bf05070 */
[----:B------:R-:W-:-:S09]  /*0190*/  UISETP.NE.AND.EX UP0, UPT, UR7, URZ, UPT, UP0 ;  /* 0x000000ff0700728c */ /* 0x000fd2000bf05300 */
[----:B------:R-:W-:Y:S05]  /*01a0*/  BRA.U UP0, `(.L_x_2) ;  /* 0x0000000100247547 */ /* 0x000fea000b800000 */
[----:B------:R-:W2:Y:S02]  /*01b0*/  LDCU.64 UR6, c[0x0][0x8a8] ;  /* 0x00011500ff0677ac */ /* 0x000ea40008000a00 */
[----:B--2---:R-:W-:-:S04]  /*01c0*/  UISETP.NE.U32.AND UP0, UPT, UR6, URZ, UPT ;  /* 0x000000ff0600728c */ /* 0x004fc8000bf05070 */
[----:B------:R-:W-:-:S09]  /*01d0*/  UISETP.NE.AND.EX UP0, UPT, UR7, URZ, UPT, UP0 ;  /* 0x000000ff0700728c */ /* 0x000fd2000bf05300 */
[----:B------:R-:W-:Y:S05]  /*01e0*/  BRA.U !UP0, `(.L_x_3) ;  /* 0x00000001080c7547 */ /* 0x000fea000b800000 */
[----:B-1----:R-:W1:Y:S02]  /*01f0*/  LDC.64 R2, c[0x0][0x8a8] ;  /* 0x00022a00ff027b82 */ /* 0x002e640000000a00 */
[----:B-1----:R2:W5:Y:S01]  /*0200*/  LDG.E R47, desc[UR46][R2.64] ;  /* 0x0000002e022f7981 */ /* 0x002562000c1e1900 */
[----:B------:R-:W-:Y:S05]  /*0210*/  BRA `(.L_x_2) ;  /* 0x0000000000087947 */ /* 0x000fea0003800000 */
.L_x_3:
[----:B------:R-:W2:Y:S02]  /*0220*/  LDCU UR6, c[0x0][0x8a0] ;  /* 0x00011400ff0677ac */ /* 0x000ea40008000800 */
[----:B--2---:R-:W-:Y:S02]  /*0230*/  MOV R47, UR6 ;  /* 0x00000006002f7c02 */ /* 0x004fe40008000f00 */
.L_x_2:
[----:B------:R-:W-:Y:S01]  /*0240*/  IMAD.U32 R0, RZ, RZ, UR8 ;  /* 0x00000008ff007e24 */ /* 0x000fe2000f8e00ff */
[----:B------:R-:W-:Y:S04]  /*0250*/  BSSY.RECONVERGENT B0, `(.L_x_4) ;  /* 0x000000c000007945 */ /* 0x000fe80003800200 */
[C---:B------:R-:W-:Y:S02]  /*0260*/  ISETP.NE.OR P1, PT, R0.reuse, 0x1, !P5 ;  /* 0x000000010000780c */ /* 0x040fe40006f25670 */
[----:B------:R-:W-:-:S11]  /*0270*/  ISETP.NE.OR P0, PT, R0, 0x3, !P5 ;  /* 0x000000030000780c */ /* 0x000fd60006f05670 */
[----:B------:R-:W-:Y:S05]  /*0280*/  @P1 BRA `(.L_x_5) ;  /* 0x0000000000201947 */ /* 0x000fea0003800000 */
[----:B------:R-:W3:Y:S02]  /*0290*/  LDCU.64 UR6, c[0x0][0x348] ;  /* 0x00006900ff0677ac */ /* 0x000ee40008000a00 */
[----:B---3--:R-:W-:Y:S02]  /*02a0*/  UIADD3 UR10, UP1, UPT, UR6, 0x80, URZ ;  /* 0x00000080060a7890 */ /* 0x008fe4000ff3e0ff */
[----:B------:R-:W-:Y:S02]  /*02b0*/  UIADD3 UR6, UP0, UPT, UR6, 0x180, URZ ;  /* 0x0000018006067890 */ /* 0x000fe4000ff1e0ff */
[----:B------:R-:W-:Y:S02]  /*02c0*/  UIADD3.X UR11, UPT, UPT, URZ, UR7, URZ, UP1, !UPT ;  /* 0x00000007ff0b7290 */ /* 0x000fe40008ffe4ff */
[----:B------:R-:W-:-:S07]  /*02d0*/  UIADD3.X UR7, UPT, UPT, URZ, UR7, URZ, UP0, !UPT ;  /* 0x00000007ff077290 */ /* 0x000fce00087fe4ff */
[----:B------:R3:W-:Y:S02]  /*02e0*/  UTMACCTL.PF [UR10] ;  /* 0x000000000a0079b9 */ /* 0x0007e40008040000 */
[----:B------:R3:W-:Y:S02]  /*02f0*/  UTMACCTL.PF [UR6] ;  /* 0x00000000060079b9 */ /* 0x0007e40008040000 */
[----:B---3--:R-:W-:Y:S01]  /*0300*/  NOP ;  /* 0x0000000000007918 */ /* 0x008fe20000000000 */
.L_x_5:
[----:B------:R-:W-:Y:S05]  /*0310*/  BSYNC.RECONVERGENT B0 ;  /* 0x0000000000007941 */ /* 0x000fea0003800200 */
.L_x_4:
[----:B------:R-:W-:Y:S04]  /*0320*/  BSSY.RECONVERGENT B0, `(.L_x_6) ;  /* 0x000000a000007945 */ /* 0x000fe80003800200 */
        /* <DEDUP_REMOVED lines=9> */
.L_x_7:
[----:B------:R-:W-:Y:S05]  /*03c0*/  BSYNC.RECONVERGENT B0 ;  /* 0x0000000000007941 */ /* 0x000fea0003800200 */
.L_x_6:
[----:B------:R-:W3:Y:S01]  /*03d0*/  LDCU.64 UR6, c[0x0][0x888] ;  /* 0x00011100ff0677ac */ /* 0x000ee20008000a00 */
[----:B------:R-:W-:Y:S02]  /*03e0*/  UISETP.EQ.U32.AND UP1, UPT, UR4, URZ, UPT ;  /* 0x000000ff0400728c */ /* 0x000fe4000bf22070 */
[----:B------:R-:W-:Y:S02]  /*03f0*/  UPLOP3.LUT UP2, UPT, UPT, UPT, UPT, 0x80, 0x8 ;  /* 0x000000000008789c */ /* 0x000fe40003f4f070 */
[----:B---3--:R-:W-:-:S04]  /*0400*/  UISETP.NE.U32.AND UP0, UPT, UR6, URZ, UPT ;  /* 0x000000ff0600728c */ /* 0x008fc8000bf05070 */
[----:B------:R-:W-:-:S04]  /*0410*/  UISETP.NE.AND.EX UP0, UPT, UR7, URZ, UPT, UP0 ;  /* 0x000000ff0700728c */ /* 0x000fc8000bf05300 */
[----:B------:R-:W-:-:S04]  /*0420*/  UISETP.EQ.OR.EX UP3, UPT, UR5, URZ, !UP0, UP1 ;  /* 0x000000ff0500728c */ /* 0x000fc8000c762710 */
[----:B------:R-:W-:-:S05]  /*0430*/  UP2UR UR53, UPR, URZ, 0x8 ;  /* 0x00000008ff357883 */ /* 0x000fca0008000000 */
[----:B------:R-:W-:Y:S07]  /*0440*/  BRA.U !UP3, `(.L_x_8) ;  /* 0x000000010b207547 */ /* 0x000fee000b800000 */
[----:B------:R-:W-:Y:S01]  /*0450*/  UISETP.NE.U32.AND UP2, UPT, UR4, URZ, UPT ;  /* 0x000000ff0400728c */ /* 0x000fe2000bf45070 */
[----:B-----5:R-:W-:Y:S01]  /*0460*/  FSETP.NEU.AND P0, PT, R49, RZ, PT ;  /* 0x000000ff3100720b */ /* 0x020fe20003f0d000 */
[----:B------:R-:W-:Y:S02]  /*0470*/  USEL UR4, URZ, 0xffffffff, UP0 ;  /* 0xffffffffff047887 */ /* 0x000fe40008000000 */
[----:B------:R-:W-:-:S10]  /*0480*/  UISETP.NE.AND.EX UP2, UPT, UR5, URZ, UPT, UP2 ;  /* 0x000000ff0500728c */ /* 0x000fd4000bf45320 */
[----:B------:R-:W-:Y:S01]  /*0490*/  VOTEU.ANY UP1, P0 ;  /* 0x0000000000ff7886 */ /* 0x000fe20000020100 */
[----:B------:R-:W-:-:S04]  /*04a0*/  @!UP2 USEL UR4, URZ, 0xffffffff, UP1 ;  /* 0xffffffffff04a887 */ /* 0x000fc80008800000 */
[----:B------:R-:W-:-:S04]  /*04b0*/  ULOP3.LUT UR4, UR4, 0x1, URZ, 0xc0, !UPT ;  /* 0x0000000104047892 */ /* 0x000fc8000f8ec0ff */
[----:B------:R-:W-:-:S11]  /*04c0*/  UISETP.NE.U32.AND UP2, UPT, UR4, 0x1, UPT ;  /* 0x000000010400788c */ /* 0x000fd6000bf45070 */
.L_x_8:
[----:B-12---:R-:W1:Y:S01]  /*04d0*/  SHFL.IDX PT, R2, R92, RZ, 0x1f ;  /* 0x00001fff5c027589 */ /* 0x006e6200000e0000 */
[----:B------:R-:W-:-:S04]  /*04e0*/  UISETP.NE.AND UP1, UPT, UR8, 0x2, UPT ;  /* 0x000000020800788c */ /* 0x000fc8000bf25270 */
[----:B------:R-:W-:Y:S01]  /*04f0*/  USEL UR6, URZ, 0x1, UP1 ;  /* 0x00000001ff067887 */ /* 0x000fe20008800000 */
[----:B-1----:R-:W-:-:S13]  /*0500*/  ISETP.NE.AND P0, PT, R2, RZ, PT ;  /* 0x000000ff0200720c */ /* 0x002fda0003f05270 */
[----:B------:R-:W-:Y:S05]  /*0510*/  @P0 BRA `(.L_x_9) ;  /* 0x0000000000400947 */ /* 0x000fea0003800000 */
[----:B------:R-:W1:Y:S01]  /*0520*/  S2UR UR5, SR_CgaCtaId ;  /* 0x00000000000579c3 */ /* 0x000e620000008800 */
[----:B------:R-:W-:Y:S01]  /*0530*/  UMOV UR7, 0x400 ;  /* 0x0000040000077882 */ /* 0x000fe20000000000 */
[----:B------:R-:W-:Y:S01]  /*0540*/  UMOV UR4, 0x1 ;  /* 0x0000000100047882 */ /* 0x000fe20000000000 */
[----:B------:R-:W-:Y:S01]  /*0550*/  ELECT P0, URZ, PT ;  /* 0x0000000000ff782f */ /* 0x000fe20003800000 */
[----:B------:R-:W-:-:S04]  /*0560*/  UIADD3 UR10, UPT, UPT, -UR4, 0x100000, URZ ;  /* 0x00100000040a7890 */ /* 0x000fc8000fffe1ff */
[----:B------:R-:W-:Y:S02]  /*0570*/  USHF.L.U32 UR11, UR10, 0xb, URZ ;  /* 0x0000000b0a0b7899 */ /* 0x000fe400080006ff */
[----:B------:R-:W-:Y:S02]  /*0580*/  USHF.L.U32 UR10, UR10, 0x1, URZ ;  /* 0x000000010a0a7899 */ /* 0x000fe400080006ff */
[----:B-1----:R-:W-:Y:S01]  /*0590*/  ULEA UR5, UR5, UR7, 0x18 ;  /* 0x0000000705057291 */ /* 0x002fe2000f8ec0ff */
[----:B------:R-:W1:Y:S11]  /*05a0*/  FENCE.VIEW.ASYNC.S ;  /* 0x00000000000073c6 */ /* 0x000e760000000000 */
[----:B-1----:R1:W2:Y:S01]  /*05b0*/  SYNCS.EXCH.64 URZ, [UR5], UR10 ;  /* 0x0000000a05ff75b2 */ /* 0x0022a20008000100 */
[----:B------:R1:W3:Y:S01]  /*05c0*/  SYNCS.EXCH.64 URZ, [UR5+0x18], UR10 ;  /* 0x0000180a05ff75b2 */ /* 0x0002e20008000100 */
[----:B------:R1:W4:Y:S01]  /*05d0*/  SYNCS.EXCH.64 URZ, [UR5+0x8], UR10 ;  /* 0x0000080a05ff75b2 */ /* 0x0003220008000100 */
[----:B------:R1:W1:Y:S01]  /*05e0*/  SYNCS.EXCH.64 URZ, [UR5+0x20], UR10 ;  /* 0x0000200a05ff75b2 */ /* 0x0002620008000100 */
[----:B------:R1:W1:Y:S01]  /*05f0*/  SYNCS.EXCH.64 URZ, [UR5+0x10], UR10 ;  /* 0x0000100a05ff75b2 */ /* 0x0002620008000100 */
[----:B------:R1:W1:Y:S01]  /*0600*/  SYNCS.EXCH.64 URZ, [UR5+0x28], UR10 ;  /* 0x0000280a05ff75b2 */ /* 0x0002620008000100 */
[----:B------:R-:W-:Y:S01]  /*0610*/  NOP ;  /* 0x0000000000007918 */ /* 0x000fe20000000000 */
.L_x_9:
[----:B------:R-:W2:Y:S01]  /*0620*/  SHFL.IDX PT, R2, R92, RZ, 0x1f ;  /* 0x00001fff5c027589 */ /* 0x000ea200000e0000 */
[----:B------:R-:W-:Y:S01]  /*0630*/  NOP ;  /* 0x0000000000007918 */ /* 0x000fe20000000000 */
[----:B--2---:R-:W-:-:S13]  /*0640*/  ISETP.NE.AND P0, PT, R2, 0x1, PT ;  /* 0x000000010200780c */ /* 0x004fda0003f05270 */
[----:B------:R-:W-:Y:S05]  /*0650*/  @P0 BRA `(.L_x_10) ;  /* 0x0000000000500947 */ /* 0x000fea0003800000 */
[----:B------:R-:W2:Y:S01]  /*0660*/  S2UR UR7, SR_CgaCtaId ;  /* 0x00000000000779c3 */ /* 0x000ea20000008800 */
[----:B------:R-:W-:Y:S01]  /*0670*/  UMOV UR9, 0x400 ;  /* 0x0000040000097882 */ /* 0x000fe20000000000 */
[----:B-1----:R-:W-:Y:S01]  /*0680*/  UMOV UR5, 0x20 ;  /* 0x0000002000057882 */ /* 0x002fe20000000000 */
[----:B------:R-:W-:Y:S01]  /*0690*/  UMOV UR4, 0x80 ;  /* 0x0000008000047882 */ /* 0x000fe20000000000 */
[----:B------:R-:W-:-:S04]  /*06a0*/  UIADD3 UR10, UPT, UPT, -UR5, 0x100000, URZ ;  /* 0x00100000050a7890 */ /* 0x000fc8000fffe1ff */
[----:B------:R-:W-:Y:S02]  /*06b0*/  USHF.L.U32 UR11, UR10, 0xb, URZ ;  /* 0x0000000b0a0b7899 */ /* 0x000fe400080006ff */
[----:B------:R-:W-:Y:S02]  /*06c0*/  USHF.L.U32 UR10, UR10, 0x1, URZ ;  /* 0x000000010a0a7899 */ /* 0x000fe400080006ff */
[----:B------:R-:W-:-:S04]  /*06d0*/  UIADD3 UR4, UPT, UPT, -UR4, 0x100000, URZ ;  /* 0x0010000004047890 */ /* 0x000fc8000fffe1ff */
[----:B------:R-:W-:Y:S02]  /*06e0*/  USHF.L.U32 UR5, UR4, 0xb, URZ ;  /* 0x0000000b04057899 */ /* 0x000fe400080006ff */
[----:B------:R-:W-:Y:S01]  /*06f0*/  USHF.L.U32 UR4, UR4, 0x1, URZ ;  /* 0x0000000104047899 */ /* 0x000fe200080006ff */
[----:B------:R-:W-:Y:S01]  /*0700*/  ELECT P0, URZ, PT ;  /* 0x0000000000ff782f */ /* 0x000fe20003800000 */
[----:B--2---:R-:W-:Y:S01]  /*0710*/  ULEA UR7, UR7, UR9, 0x18 ;  /* 0x0000000907077291 */ /* 0x004fe2000f8ec0ff */
[----:B------:R-:W1:Y:S11]  /*0720*/  FENCE.VIEW.ASYNC.S ;  /* 0x00000000000073c6 */ /* 0x000e760000000000 */
[----:B-1----:R2:W1:Y:S01]  /*0730*/  SYNCS.EXCH.64 URZ, [UR7+0x30], UR10 ;  /* 0x0000300a07ff75b2 */ /* 0x0024620008000100 */
[----:B------:R2:W1:Y:S01]  /*0740*/  SYNCS.EXCH.64 URZ, [UR7+0x48], UR4 ;  /* 0x0000480407ff75b2 */ /* 0x0004620008000100 */
[----:B------:R2:W1:Y:S01]  /*0750*/  SYNCS.EXCH.64 URZ, [UR7+0x38], UR10 ;  /* 0x0000380a07ff75b2 */ /* 0x0004620008000100 */
[----:B------:R2:W1:Y:S01]  /*0760*/  SYNCS.EXCH.64 URZ, [UR7+0x50], UR4 ;  /* 0x0000500407ff75b2 */ /* 0x0004620008000100 */
[----:B------:R2:W1:Y:S01]  /*0770*/  SYNCS.EXCH.64 URZ, [UR7+0x40], UR10 ;  /* 0x0000400a07ff75b2 */ /* 0x0004620008000100 */
[----:B------:R2:W1:Y:S02]  /*0780*/  SYNCS.EXCH.64 URZ, [UR7+0x58], UR4 ;  /* 0x0000580407ff75b2 */ /* 0x0004640008000100 */
[----:B--2---:R-:W-:Y:S01]  /*0790*/  NOP ;  /* 0x0000000000007918 */ /* 0x004fe20000000000 */
.L_x_10:
[----:B------:R-:W2:Y:S01]  /*07a0*/  SHFL.IDX PT, R2, R92, RZ, 0x1f ;  /* 0x00001fff5c027589 */ /* 0x000ea200000e0000 */
[----:B------:R-:W-:Y:S01]  /*07b0*/  NOP ;  /* 0x0000000000007918 */ /* 0x000fe20000000000 */
[----:B--2---:R-:W-:-:S13]  /*07c0*/  ISETP.NE.AND P0, PT, R2, 0x3, PT ;  /* 0x000000030200780c */ /* 0x004fda0003f05270 */
[----:B------:R-:W-:Y:S05]  /*07d0*/  @P0 BRA `(.L_x_11) ;  /* 0x0000000000300947 */ /* 0x000fea0003800000 */
[----:B-1----:R-:W1:Y:S01]  /*07e0*/  S2UR UR5, SR_CgaCtaId ;  /* 0x00000000000579c3 */ /* 0x002e620000008800 */
        /* <DEDUP_REMOVED lines=8> */
[----:B-1----:R2:W1:Y:S01]  /*0870*/  SYNCS.EXCH.64 URZ, [UR5+0x60], UR10 ;  /* 0x0000600a05ff75b2 */ /* 0x0024620008000100 */
[----:B------:R2:W1:Y:S02]  /*0880*/  SYNCS.EXCH.64 URZ, [UR5+0x68], UR10 ;  /* 0x0000680a05ff75b2 */ /* 0x0004640008000100 */
[----:B--2---:R-:W-:Y:S01]  /*0890*/  NOP ;  /* 0x0000000000007918 */ /* 0x004fe20000000000 */
.L_x_11:
[----:B------:R-:W2:Y:S01]  /*08a0*/  SHFL.IDX PT, R2, R92, RZ, 0x1f ;  /* 0x00001fff5c027589 */ /* 0x000ea200000e0000 */
[----:B------:R-:W-:Y:S01]  /*08b0*/  NOP ;  /* 0x0000000000007918 */ /* 0x000fe20000000000 */
[----:B--2---:R-:W-:-:S13]  /*08c0*/  ISETP.NE.AND P0, PT, R2, 0x4, PT ;  /* 0x000000040200780c */ /* 0x004fda0003f05270 */
[----:B------:R-:W-:Y:S05]  /*08d0*/  @P0 BRA `(.L_x_12) ;  /* 0x00000000004c0947 */ /* 0x000fea0003800000 */
[----:B-1----:R-:W1:Y:S01]  /*08e0*/  S2UR UR5, SR_CgaCtaId ;  /* 0x00000000000579c3 */ /* 0x002e620000008800 */
[----:B------:R-:W-:Y:S01]  /*08f0*/  UMOV UR9, 0x100 ;  /* 0x0000010000097882 */ /* 0x000fe20000000000 */
[----:B------:R-:W-:Y:S01]  /*0900*/  UMOV UR7, 0x400 ;  /* 0x0000040000077882 */ /* 0x000fe20000000000 */
[----:B------:R-:W-:Y:S01]  /*0910*/  USEL UR9, UR9, 0xe0, UP2 ;  /* 0x000000e009097887 */ /* 0x000fe20009000000 */
[----:B------:R-:W-:Y:S01]  /*0920*/  UMOV UR4, 0x1 ;  /* 0x0000000100047882 */ /* 0x000fe20000000000 */
[----:B------:R-:W-:Y:S01]  /*0930*/  ELECT P0, URZ, PT ;  /* 0x0000000000ff782f */ /* 0x000fe20003800000 */
[----:B------:R-:W-:-:S04]  /*0940*/  UIADD3 UR10, UPT, UPT, -UR4, 0x100000, URZ ;  /* 0x00100000040a7890 */ /* 0x000fc8000fffe1ff */
[----:B------:R-:W-:Y:S02]  /*0950*/  USHF.L.U32 UR11, UR10, 0xb, URZ ;  /* 0x0000000b0a0b7899 */ /* 0x000fe400080006ff */
[----:B------:R-:W-:Y:S02]  /*0960*/  USHF.L.U32 UR10, UR10, 0x1, URZ ;  /* 0x000000010a0a7899 */ /* 0x000fe400080006ff */
[----:B------:R-:W-:-:S04]  /*0970*/  UIADD3 UR12, UPT, UPT, -UR9, 0x100000, URZ ;  /* 0x00100000090c7890 */ /* 0x000fc8000fffe1ff */
[----:B------:R-:W-:Y:S02]  /*0980*/  USHF.L.U32 UR13, UR12, 0xb, URZ ;  /* 0x0000000b0c0d7899 */ /* 0x000fe400080006ff */
[----:B------:R-:W-:Y:S02]  /*0990*/  USHF.L.U32 UR12, UR12, 0x1, URZ ;  /* 0x000000010c0c7899 */ /* 0x000fe400080006ff */
[----:B-1----:R-:W-:Y:S01]  /*09a0*/  ULEA UR5, UR5, UR7, 0x18 ;  /* 0x0000000705057291 */ /* 0x002fe2000f8ec0ff */
[----:B------:R-:W1:Y:S11]  /*09b0*/  FENCE.VIEW.ASYNC.S ;  /* 0x00000000000073c6 */ /* 0x000e760000000000 */
[----:B-1----:R2:W1:Y:S01]  /*09c0*/  SYNCS.EXCH.64 URZ, [UR5+0x70], UR10 ;  /* 0x0000700a05ff75b2 */ /* 0x0024620008000100 */
[----:B------:R2:W1:Y:S01]  /*09d0*/  SYNCS.EXCH.64 URZ, [UR5+0x80], UR12 ;  /* 0x0000800c05ff75b2 */ /* 0x0004620008000100 */
[----:B------:R2:W1:Y:S01]  /*09e0*/  SYNCS.EXCH.64 URZ, [UR5+0x78], UR10 ;  /* 0x0000780a05ff75b2 */ /* 0x0004620008000100 */
[----:B------:R2:W1:Y:S02]  /*09f0*/  SYNCS.EXCH.64 URZ, [UR5+0x88], UR12 ;  /* 0x0000880c05ff75b2 */ /* 0x0004640008000100 */
[----:B--2---:R-:W-:Y:S01]  /*0a00*/  NOP ;  /* 0x0000000000007918 */ /* 0x004fe20000000000 */
.L_x_12:
        /* <DEDUP_REMOVED lines=22> */
[----:B------:R2:W1:Y:S01]  /*0b70*/  SYNCS.EXCH.64 URZ, [UR7+0xc0], UR4 ;  /* 0x0000c00407ff75b2 */ /* 0x0004620008000100 */
[----:B------:R2:W1:Y:S01]  /*0b80*/  SYNCS.EXCH.64 URZ, [UR7+0xa8], UR10 ;  /* 0x0000a80a07ff75b2 */ /* 0x0004620008000100 */
[----:B------:R2:W1:Y:S02]  /*0b90*/  SYNCS.EXCH.64 URZ, [UR7+0xc8], UR4 ;  /* 0x0000c80407ff75b2 */ /* 0x0004640008000100 */
[----:B--2---:R-:W-:Y:S01]  /*0ba0*/  NOP ;  /* 0x0000000000007918 */ /* 0x004fe20000000000 */
.L_x_13:
        /* <DEDUP_REMOVED lines=18> */
.L_x_14:
[----:B-1----:R-:W1:Y:S01]  /*0cd0*/  S2UR UR5, SR_CTAID.X ;  /* 0x00000000000579c3 */ /* 0x002e620000002500 */
[----:B------:R-:W-:-:S05]  /*0ce0*/  CS2R.32 R87, SR_CgaSize ;  /* 0x0000000000577805 */ /* 0x000fca0000008a00 */
[----:B------:R-:W-:-:S05]  /*0cf0*/  IMAD R87, R87, -0xa0, RZ ;  /* 0xffffff6057577824 */ /* 0x000fca00078e02ff */
[----:B------:R-:W-:-:S14]  /*0d00*/  R2UR UR9, R87 ;  /* 0x00000000570972ca */ /* 0x000fdc00000e0000 */
[----:B------:R-:W2:Y:S01]  /*0d10*/  LDCU UR9, c[0x0][UR9+0x2b0] ;  /* 0x00005600090977ac */ /* 0x000ea20008000800 */
[----:B------:R-:W-:Y:S01]  /*0d20*/  NOP ;  /* 0x0000000000007918 */ /* 0x000fe20000000000 */
[----:B------:R-:W-:-:S05]  /*0d30*/  CS2R.32 R87, SR_CgaSize ;  /* 0x0000000000577805 */ /* 0x000fca0000008a00 */
[----:B------:R-:W-:-:S05]  /*0d40*/  IMAD R87, R87, -0xa0, RZ ;  /* 0xffffff6057577824 */ /* 0x000fca00078e02ff */
[----:B------:R-:W-:-:S14]  /*0d50*/  R2UR UR7, R87 ;  /* 0x00000000570772ca */ /* 0x000fdc00000e0000 */
[----:B------:R-:W3:Y:S01]  /*0d60*/  LDCU UR7, c[0x0][UR7+0x2b4] ;  /* 0x00005680070777ac */ /* 0x000ee20008000800 */
[----:B------:R-:W4:Y:S08]  /*0d70*/  S2UR UR4, SR_CTAID.Y ;  /* 0x00000000000479c3 */ /* 0x000f300000002600 */
[----:B------:R-:W3:Y:S01]  /*0d80*/  LDC R10, c[0x0][0xb24] ;  /* 0x0002c900ff0a7b82 */ /* 0x000ee20000000800 */
[----:B-1----:R-:W-:-:S02]  /*0d90*/  I2FP.F32.U32 R87, UR5 ;  /* 0x0000000500577c45 */ /* 0x002fc40008201000 */
[----:B------:R-:W-:-:S05]  /*0da0*/  CS2R.32 R3, SR_CgaSize ;  /* 0x0000000000037805 */ /* 0x000fca0000008a00 */
[----:B------:R-:W-:-:S06]  /*0db0*/  IMAD R3, R3, -0xa0, RZ ;  /* 0xffffff6003037824 */ /* 0x000fcc00078e02ff */
[----:B------:R-:W1:Y:S01]  /*0dc0*/  LDC R3, c[0x0][R3+0x2a0] ;  /* 0x0000a80003037b82 */ /* 0x000e620000000800 */
[----:B------:R-:W-:Y:S01]  /*0dd0*/  MOV R15, UR5 ;  /* 0x00000005000f7c02 */ /* 0x000fe20008000f00 */
[----:B--2---:R-:W-:Y:S01]  /*0de0*/  FMUL R87, R87, UR9 ;  /* 0x0000000957577c20 */ /* 0x004fe20008400000 */
[----:B----4-:R-:W-:Y:S02]  /*0df0*/  I2FP.F32.U32 R86, UR4 ;  /* 0x0000000400567c45 */ /* 0x010fe40008201000 */
[----:B------:R-:W-:-:S05]  /*0e00*/  CS2R.32 R2, SR_CgaSize ;  /* 0x0000000000027805 */ /* 0x000fca0000008a00 */
[----:B------:R-:W-:-:S06]  /*0e10*/  IMAD R2, R2, -0xa0, RZ ;  /* 0xffffff6002027824 */ /* 0x000fcc00078e02ff */
[----:B------:R-:W2:Y:S01]  /*0e20*/  LDC R2, c[0x0][R2+0x2a4] ;  /* 0x0000a90002027b82 */ /* 0x000ea20000000800 */
[----:B------:R-:W-:Y:S01]  /*0e30*/  MOV R14, UR4 ;  /* 0x00000004000e7c02 */ /* 0x000fe20008000f00 */
[----:B------:R-:W4:Y:S01]  /*0e40*/  F2I.U32.TRUNC.NTZ R87, R87 ;  /* 0x0000005700577305 */ /* 0x000f22000020f000 */
[----:B---3--:R-:W-:-:S05]  /*0e50*/  FMUL R86, R86, UR7 ;  /* 0x0000000756567c20 */ /* 0x008fca0008400000 */
[----:B------:R-:W-:Y:S01]  /*0e60*/  BAR.SYNC.DEFER_BLOCKING 0x0 ;  /* 0x0000000000007b1d */ /* 0x000fe20000010000 */
[----:B------:R-:W-:-:S05]  /*0e70*/  ISETP.GE.AND P0, PT, R10, 0x1, PT ;  /* 0x000000010a00780c */ /* 0x000fca0003f06270 */
[----:B------:R-:W3:Y:S02]  /*0e80*/  F2I.U32.TRUNC.NTZ R86, R86 ;  /* 0x0000005600567305 */ /* 0x000ee4000020f000 */
[----:B------:R-:W2:Y:S01]  /*0e90*/  S2UR UR36, SR_CTAID.Z ;  /* 0x00000000002479c3 */ /* 0x000ea20000002700 */
[----:B----4-:R-:W-:-:S05]  /*0ea0*/  IADD3 R87, PT, PT, -R87, RZ, RZ ;  /* 0x000000ff57577210 */ /* 0x010fca0007ffe1ff */
[----:B-1----:R-:W-:Y:S01]  /*0eb0*/  IMAD R87, R3, R87, UR5 ;  /* 0x0000000503577e24 */ /* 0x002fe2000f8e0257 */
[----:B---3--:R-:W-:-:S05]  /*0ec0*/  IADD3 R86, PT, PT, -R86, RZ, RZ ;  /* 0x000000ff56567210 */ /* 0x008fca0007ffe1ff */
[----:B--2---:R-:W-:Y:S01]  /*0ed0*/  IMAD R86, R2, R86, UR4 ;  /* 0x0000000402567e24 */ /* 0x004fe2000f8e0256 */
[----:B------:R-:W-:Y:S06]  /*0ee0*/  @!P0 BRA `(.L_x_15) ;  /* 0x0000000000b88947 */ /* 0x000fec0003800000 */
[----:B------:R-:W1:Y:S01]  /*0ef0*/  LDC.64 R4, c[0x0][0xb18] ;  /* 0x0002c600ff047b82 */ /* 0x000e620000000a00 */
[----:B------:R-:W-:-:S07]  /*0f00*/  ISETP.NE.AND P0, PT, R10, 0x1, PT ;  /* 0x000000010a00780c */ /* 0x000fce0003f05270 */
[----:B------:R-:W2:Y:S08]  /*0f10*/  LDC R9, c[0x0][0xb0c] ;  /* 0x0002c300ff097b82 */ /* 0x000eb00000000800 */
[----:B------:R-:W3:Y:S08]  /*0f20*/  LDC R12, c[0x0][0x370] ;  /* 0x0000dc00ff0c7b82 */ /* 0x000ef00000000800 */
[----:B------:R-:W4:Y:S01]  /*0f30*/  LDC R11, c[0x0][0x374] ;  /* 0x0000dd00ff0b7b82 */ /* 0x000f220000000800 */
[----:B-1----:R-:W-:-:S07]  /*0f40*/  ISETP.NE.AND P1, PT, R4, 0x1, PT ;  /* 0x000000010400780c */ /* 0x002fce0003f25270 */
[----:B------:R-:W3:Y:S01]  /*0f50*/  LDC.64 R6, c[0x0][0xb10] ;  /* 0x0002c400ff067b82 */ /* 0x000ee20000000a00 */
[----:B--2---:R-:W-:-:S07]  /*0f60*/  ISETP.NE.AND P2, PT, R9, 0x1, PT ;  /* 0x000000010900780c */ /* 0x004fce0003f45270 */
[----:B------:R-:W1:Y:S08]  /*0f70*/  LDC R8, c[0x0][0xb20] ;  /* 0x0002c800ff087b82 */ /* 0x000e700000000800 */
[----:B------:R-:W2:Y:S01]  /*0f80*/  LDC.64 R2, c[0x0][0xb28] ;  /* 0x0002ca00ff027b82 */ /* 0x000ea20000000a00 */
[----:B----4-:R-:W-:-:S04]  /*0f90*/  IMAD.HI.U32 R13, R11, R5, RZ ;  /* 0x000000050b0d7227 */ /* 0x010fc800078e00ff */
[----:B------:R-:W-:-:S04]  /*0fa0*/  IMAD.HI.U32 R5, R14, R5, RZ ;  /* 0x000000050e057227 */ /* 0x000fc800078e00ff */
[----:B---3--:R-:W-:-:S05]  /*0fb0*/  IMAD.HI.U32 R16, R12, R6, RZ ;  /* 0x000000060c107227 */ /* 0x008fca00078e00ff */
[-C--:B------:R-:W-:Y:S01]  /*0fc0*/  @P2 SHF.R.U32.HI R12, RZ, R7.reuse, R16 ;  /* 0x00000007ff0c2219 */ /* 0x080fe20000011610 */
[----:B------:R-:W-:Y:S01]  /*0fd0*/  IMAD.HI.U32 R16, R15, R6, RZ ;  /* 0x000000060f107227 */ /* 0x000fe200078e00ff */
[-C--:B-1----:R-:W-:Y:S02]  /*0fe0*/  @P1 SHF.R.U32.HI R11, RZ, R8.reuse, R13 ;  /* 0x00000008ff0b1219 */ /* 0x082fe4000001160d */
[----:B------:R-:W-:Y:S02]  /*0ff0*/  SHF.R.U32.HI R5, RZ, R8, R5 ;  /* 0x00000008ff057219 */ /* 0x000fe40000011605 */
[----:B------:R-:W-:Y:S02]  /*1000*/  SHF.R.U32.HI R16, RZ, R7, R16 ;  /* 0x00000007ff107219 */ /* 0x000fe40000011610 */
[----:B------:R-:W-:Y:S01]  /*1010*/  SEL R5, R14, R5, !P1 ;  /* 0x000000050e057207 */ /* 0x000fe20004800000 */
[----:B--2---:R-:W-:Y:S01]  /*1020*/  IMAD.HI.U32 R13, R11, R2, RZ ;  /* 0x000000020b0d7227 */ /* 0x004fe200078e00ff */
[----:B------:R-:W-:-:S03]  /*1030*/  SEL R16, R15, R16, !P2 ;  /* 0x000000100f107207 */ /* 0x000fc60005000000 */
[----:B------:R-:W-:Y:S01]  /*1040*/  IMAD.HI.U32 R6, R12, R2, RZ ;  /* 0x000000020c067227 */ /* 0x000fe200078e00ff */
[----:B------:R-:W-:-:S04]  /*1050*/  @P0 SHF.R.U32.HI R11, RZ, R3, R13 ;  /* 0x00000003ff0b0219 */ /* 0x000fc8000001160d */
[----:B------:R-:W-:Y:S01]  /*1060*/  @P0 SHF.R.U32.HI R12, RZ, R3, R6 ;  /* 0x00000003ff0c0219 */ /* 0x000fe20000011606 */
[----:B------:R-:W-:-:S04]  /*1070*/  IMAD R11, R11, R10, RZ ;  /* 0x0000000a0b0b7224 */ /* 0x000fc800078e02ff */
[----:B------:R-:W-:Y:S01]  /*1080*/  IMAD R6, R12, R10, RZ ;  /* 0x0000000a0c067224 */ /* 0x000fe200078e02ff */
[----:B------:R-:W-:-:S04]  /*1090*/  ISETP.GE.AND P1, PT, R5, R11, PT ;  /* 0x0000000b0500720c */ /* 0x000fc80003f26270 */
[----:B------:R-:W-:Y:S01]  /*10a0*/  ISETP.GE.OR P1, PT, R16, R6, P1 ;  /* 0x000000061000720c */ /* 0x000fe20000f26670 */
[----:B------:R-:W-:-:S05]  /*10b0*/  IMAD.HI.U32 R6, R5, R2, RZ ;  /* 0x0000000205067227 */ /* 0x000fca00078e00ff */
[----:B------:R-:W-:-:S04]  /*10c0*/  SHF.R.U32.HI R6, RZ, R3, R6 ;  /* 0x00000003ff067219 */ /* 0x000fc80000011606 */
[----:B------:R-:W-:-:S03]  /*10d0*/  SEL R6, R5, R6, !P0 ;  /* 0x0000000605067207 */ /* 0x000fc60004000000 */
[----:B------:R-:W-:Y:S01]  /*10e0*/  @!P1 IMAD.HI.U32 R7, R16, R2, RZ ;  /* 0x0000000210079227 */ /* 0x000fe200078e00ff */
[----:B------:R-:W-:-:S04]  /*10f0*/  IADD3 R2, PT, PT, -R6, RZ, RZ ;  /* 0x000000ff06027210 */ /* 0x000fc80007ffe1ff */
[----:B------:R-:W-:Y:S01]  /*1100*/  @!P1 SHF.R.U32.HI R3, RZ, R3, R7 ;  /* 0x00000003ff039219 */ /* 0x000fe20000011607 */
[----:B------:R-:W-:Y:S01]  /*1110*/  IMAD R2, R10, R2, R5 ;  /* 0x000000020a027224 */ /* 0x000fe200078e0205 */
[----:B------:R-:W-:Y:S02]  /*1120*/  IADD3 R7, PT, PT, -R5, RZ, RZ ;  /* 0x000000ff05077210 */ /* 0x000fe40007ffe1ff */
[----:B------:R-:W-:-:S03]  /*1130*/  @!P1 SEL R3, R16, R3, !P0 ;  /* 0x0000000310039207 */ /* 0x000fc60004000000 */
[----:B------:R-:W-:Y:S02]  /*1140*/  IMAD R7, R4, R7, R14 ;  /* 0x0000000704077224 */ /* 0x000fe400078e020e */
[--C-:B------:R-:W-:Y:S02]  /*1150*/  @!P1 IMAD.IADD R6, R6, 0x1, -R3.reuse ;  /* 0x0000000106069824 */ /* 0x100fe400078e0a03 */
[----:B------:R-:W-:Y:S01]  /*1160*/  @!P1 IMAD R3, R2, R12, R3 ;  /* 0x0000000c02039224 */ /* 0x000fe200078e0203 */
[----:B------:R-:W-:Y:S01]  /*1170*/  IADD3 R2, PT, PT, -R16, RZ, RZ ;  /* 0x000000ff10027210 */ /* 0x000fe20007ffe1ff */
[----:B------:R-:W-:Y:S02]  /*1180*/  @!P1 IMAD R5, R6, R10, R16 ;  /* 0x0000000a06059224 */ /* 0x000fe400078e0210 */
[----:B------:R-:W-:Y:S02]  /*1190*/  @!P1 IMAD.MOV.U32 R16, RZ, RZ, R3 ;  /* 0x000000ffff109224 */ /* 0x000fe400078e0003 */
[----:B------:R-:W-:-:S02]  /*11a0*/  IMAD R2, R9, R2, R15 ;  /* 0x0000000209027224 */ /* 0x000fc400078e020f */
[----:B------:R-:W-:Y:S02]  /*11b0*/  IMAD R14, R5, R4, R7 ;  /* 0x00000004050e7224 */ /* 0x000fe400078e0207 */
[----:B------:R-:W-:Y:S02]  /*11c0*/  IMAD R15, R16, R9, R2 ;  /* 0x00000009100f7224 */ /* 0x000fe400078e0202 */
.L_x_15:
[----:B------:R-:W1:Y:S01]  /*11d0*/  LDCU UR4, c[0x0][0xb30] ;  /* 0x00016600ff0477ac */ /* 0x000e620008000800 */
[----:B------:R-:W2:Y:S08]  /*11e0*/  S2UR UR37, SR_CgaCtaId ;  /* 0x00000000002579c3 */ /* 0x000eb00000008800 */
[----:B------:R-:W3:Y:S01]  /*11f0*/  LDC R40, c[0x0][0xb24] ;  /* 0x0002c900ff287b82 */ /* 0x000ee20000000800 */
[----:B-1----:R-:W-:-:S09]  /*1200*/  UISETP.NE.AND UP1, UPT, UR4, 0x1, UPT ;  /* 0x000000010400788c */ /* 0x002fd2000bf25270 */
[----:B--2---:R-:W-:Y:S05]  /*1210*/  BRA.U UP1, `(.L_x_16) ;  /* 0x0000000101407547 */ /* 0x004fea000b800000 */
[----:B------:R-:W1:Y:S08]  /*1220*/  LDC.64 R4, c[0x0][0xb10] ;  /* 0x0002c400ff047b82 */ /* 0x000e700000000a00 */
[----:B------:R-:W2:Y:S08]  /*1230*/  LDC.64 R2, c[0x0][0xb18] ;  /* 0x0002c600ff027b82 */ /* 0x000eb00000000a00 */
[----:B------:R-:W4:Y:S08]  /*1240*/  LDC R6, c[0x0][0xb20] ;  /* 0x0002c800ff067b82 */ /* 0x000f300000000800 */
[----:B------:R-:W3:Y:S01]  /*1250*/  LDC R7, c[0x0][0xb0c] ;  /* 0x0002c300ff077b82 */ /* 0x000ee20000000800 */
[----:B-1----:R-:W-:-:S05]  /*1260*/  IMAD.HI.U32 R4, R15, R4, RZ ;  /* 0x000000040f047227 */ /* 0x002fca00078e00ff */
[----:B------:R-:W-:Y:S01]  /*1270*/  SHF.R.U32.HI R4, RZ, R5, R4 ;  /* 0x00000005ff047219 */ /* 0x000fe20000011604 */
[----:B--2---:R-:W-:Y:S01]  /*1280*/  IMAD.HI.U32 R3, R14, R3, RZ ;  /* 0x000000030e037227 */ /* 0x004fe200078e00ff */
[----:B------:R-:W-:-:S04]  /*1290*/  ISETP.NE.AND P0, PT, R2, 0x1, PT ;  /* 0x000000010200780c */ /* 0x000fc80003f05270 */
[----:B----4-:R-:W-:-:S04]  /*12a0*/  SHF.R.U32.HI R3, RZ, R6, R3 ;  /* 0x00000006ff037219 */ /* 0x010fc80000011603 */
[----:B------:R-:W-:Y:S02]  /*12b0*/  SEL R3, R14, R3, !P0 ;  /* 0x000000030e037207 */ /* 0x000fe40004000000 */
[----:B---3--:R-:W-:-:S04]  /*12c0*/  ISETP.NE.AND P1, PT, R7, 0x1, PT ;  /* 0x000000010700780c */ /* 0x008fc80003f25270 */
[----:B------:R-:W-:-:S05]  /*12d0*/  SEL R4, R15, R4, !P1 ;  /* 0x000000040f047207 */ /* 0x000fca0004800000 */
[----:B------:R-:W-:Y:S02]  /*12e0*/  IMAD.IADD R5, R3, 0x1, -R4 ;  /* 0x0000000103057824 */ /* 0x000fe400078e0a04 */
[----:B------:R-:W-:Y:S02]  /*12f0*/  IMAD.IADD R3, R4, 0x1, -R3 ;  /* 0x0000000104037824 */ /* 0x000fe400078e0a03 */
[----:B------:R-:W-:Y:S02]  /*1300*/  IMAD R15, R5, R7, R15 ;  /* 0x00000007050f7224 */ /* 0x000fe400078e020f */
[----:B------:R-:W-:-:S07]  /*1310*/  IMAD R14, R3, R2, R14 ;  /* 0x00000002030e7224 */ /* 0x000fce00078e020e */
.L_x_16:
[----:B------:R-:W-:Y:S01]  /*1320*/  BAR.SYNC.DEFER_BLOCKING 0x0 ;  /* 0x0000000000007b1d */ /* 0x000fe20000010000 */
[----:B------:R-:W-:Y:S01]  /*1330*/  UISETP.NE.AND UP1, UPT, UR8, 0x2, UPT ;  /* 0x000000020800788c */ /* 0x000fe2000bf25270 */
[----:B------:R-:W-:Y:S02]  /*1340*/  ISETP.NE.OR P5, PT, R0, 0x2, !P5 ;  /* 0x000000020000780c */ /* 0x000fe40006fa5670 */
[----:B------:R-:W-:-:S06]  /*1350*/  LOP3.LUT R2, R93, 0x1f, RZ, 0xc0, !PT ;  /* 0x0000001f5d027812 */ /* 0x000fcc00078ec0ff */
[----:B------:R-:W-:Y:S05]  /*1360*/  BRA.U UP1, `(.L_x_17) ;  /* 0x0000001101387547 */ /* 0x000fea000b800000 */
[----:B------:R-:W1:Y:S01]  /*1370*/  LDCU UR13, c[0x0][0x38c] ;  /* 0x00007180ff0d77ac */ /* 0x000e620008000800 */
[----:B------:R-:W2:Y:S01]  /*1380*/  LDC R8, c[0x0][0x370] ;  /* 0x0000dc00ff087b82 */ /* 0x000ea20000000800 */
[----:B------:R-:W-:Y:S01]  /*1390*/  PLOP3.LUT P1, PT, PT, PT, UP2, 0x80, 0x8 ;  /* 0x000000000008781c */ /* 0x000fe20003f2f028 */
[----:B------:R-:W-:Y:S01]  /*13a0*/  IMAD.MOV.U32 R17, RZ, RZ, 0x1 ;  /* 0x00000001ff117424 */ /* 0x000fe200078e00ff */
[----:B------:R-:W-:Y:S01]  /*13b0*/  ISETP.EQ.OR P4, PT, R2, RZ, P5 ;  /* 0x000000ff0200720c */ /* 0x000fe20002f82670 */
[----:B------:R-:W-:Y:S01]  /*13c0*/  IMAD.MOV.U32 R16, RZ, RZ, RZ ;  /* 0x000000ffff107224 */ /* 0x000fe200078e00ff */
[----:B------:R-:W-:Y:S02]  /*13d0*/  PLOP3.LUT P1, PT, P1, PT, PT, 0x8, 0x80 ;  /* 0x000000000080781c */ /* 0x000fe40000f2e170 */
[----:B------:R-:W-:Y:S01]  /*13e0*/  CS2R R12, SRZ ;  /* 0x00000000000c7805 */ /* 0x000fe2000001ff00 */
[----:B------:R-:W-:Y:S01]  /*13f0*/  IMAD.MOV.U32 R11, RZ, RZ, 0x1 ;  /* 0x00000001ff0b7424 */ /* 0x000fe200078e00ff */
[----:B------:R-:W4:Y:S01]  /*1400*/  LDC R0, c[0x0][0x374] ;  /* 0x0000dd00ff007b82 */ /* 0x000f220000000800 */
[----:B------:R-:W2:Y:S01]  /*1410*/  LDCU.64 UR22, c[0x0][0x348] ;  /* 0x00006900ff1677ac */ /* 0x000ea20008000a00 */
[----:B------:R-:W-:Y:S01]  /*1420*/  UMOV UR6, URZ ;  /* 0x000000ff00067c82 */ /* 0x000fe20008000000 */
[----:B-1----:R-:W-:-:S04]  /*1430*/  UIADD3 UR5, UPT, UPT, UR13, 0x1f, URZ ;  /* 0x0000001f0d057890 */ /* 0x002fc8000fffe0ff */
[----:B------:R-:W-:-:S04]  /*1440*/  USHF.R.S32.HI UR4, URZ, 0x1f, UR5 ;  /* 0x0000001fff047899 */ /* 0x000fc80008011405 */
[----:B------:R-:W-:-:S04]  /*1450*/  ULEA.HI UR4, UR4, UR5, URZ, 0x5 ;  /* 0x0000000504047291 */ /* 0x000fc8000f8f28ff */
[----:B------:R-:W-:Y:S02]  /*1460*/  USHF.R.S32.HI UR15, URZ, 0x5, UR4 ;  /* 0x00000005ff0f7899 */ /* 0x000fe40008011404 */
[----:B------:R-:W-:Y:S02]  /*1470*/  UIADD3 UR4, UPT, UPT, UR13, -0x1, URZ ;  /* 0xffffffff0d047890 */ /* 0x000fe4000fffe0ff */
[----:B------:R-:W-:Y:S02]  /*1480*/  UISETP.LT.U32.AND UP0, UPT, UR15, 0x3, UPT ;  /* 0x000000030f00788c */ /* 0x000fe4000bf01070 */
[----:B------:R-:W-:Y:S02]  /*1490*/  UISETP.GE.U32.AND UP1, UPT, UR4, -0x3f, UPT ;  /* 0xffffffc10400788c */ /* 0x000fe4000bf26070 */
[----:B------:R-:W-:Y:S02]  /*14a0*/  USEL UR14, UR15, 0x3, UP0 ;  /* 0x000000030f0e7887 */ /* 0x000fe40008000000 */
[----:B------:R-:W-:-:S02]  /*14b0*/  UIADD3 UR13, UPT, UPT, UR13, 0x3e, URZ ;  /* 0x0000003e0d0d7890 */ /* 0x000fc4000fffe0ff */
[----:B------:R-:W-:Y:S02]  /*14c0*/  UIADD3 UR5, UPT, UPT, UR14, -0x1, URZ ;  /* 0xffffffff0e057890 */ /* 0x000fe4000fffe0ff */
[----:B------:R-:W-:-:S03]  /*14d0*/  UIADD3 UR7, UPT, UPT, UR15, -UR14, URZ ;  /* 0x8000000e0f077290 */ /* 0x000fc6000fffe0ff */
[----:B------:R-:W-:-:S04]  /*14e0*/  @UP1 UIADD3 UR5, UPT, UPT, UR14, URZ, URZ ;  /* 0x000000ff0e051290 */ /* 0x000fc8000fffe0ff */
[----:B--2---:R-:W-:-:S12]  /*14f0*/  UIADD3 UR5, UPT, UPT, UR5, 0x1, URZ ;  /* 0x0000000105057890 */ /* 0x004fd8000fffe0ff */
.L_x_35:
[----:B------:R-:W-:Y:S01]  /*1500*/  UISETP.NE.AND UP0, UPT, UR37, URZ, UPT ;  /* 0x000000ff2500728c */ /* 0x000fe2000bf05270 */
[----:B------:R-:W1:Y:S08]  /*1510*/  S2UR UR37, SR_CgaCtaId ;  /* 0x00000000002579c3 */ /* 0x000e700000008800 */
[----:B------:R-:W-:Y:S05]  /*1520*/  BRA.U UP0, `(.L_x_18) ;  /* 0x0000000100347547 */ /* 0x000fea000b800000 */
[----:B------:R-:W2:Y:S01]  /*1530*/  S2R R2, SR_CgaCtaId ;  /* 0x0000000000027919 */ /* 0x000ea20000008800 */
[----:B------:R-:W-:-:S04]  /*1540*/  MOV R3, 0x400 ;  /* 0x0000040000037802 */ /* 0x000fc80000000f00 */
[----:B--2---:R-:W-:Y:S02]  /*1550*/  LEA R2, R2, R3, 0x18 ;  /* 0x0000000302027211 */ /* 0x004fe400078ec0ff */
[----:B------:R-:W-:-:S03]  /*1560*/  SHF.L.U32 R3, R11, 0x1f, RZ ;  /* 0x0000001f0b037819 */ /* 0x000fc600000006ff */
[----:B------:R-:W-:-:S04]  /*1570*/  IMAD R2, R12, 0x8, R2 ;  /* 0x000000080c027824 */ /* 0x000fc800078e0202 */
[----:B------:R-:W2:Y:S02]  /*1580*/  SYNCS.PHASECHK.TRANS64.TRYWAIT P0, [R2+URZ+0xe0], R3 ;  /* 0x0000e003020075a7 */ /* 0x000ea400080011ff */
[----:B--2---:R-:W-:Y:S05]  /*1590*/  @!P0 BRA `(.L_x_19) ;  /* 0x0000005c00508947 */ /* 0x004fea0003800000 */
.L_x_114:
[----:B------:R-:W-:Y:S01]  /*15a0*/  VIADD R12, R12, 0x1 ;  /* 0x000000010c0c7836 */ /* 0x000fe20000000000 */
[----:B------:R2:W-:Y:S04]  /*15b0*/  SYNCS.ARRIVE.TRANS64.A1T0 RZ, [R2+URZ+0xd0], RZ ;  /* 0x0000d0ff02ff79a7 */ /* 0x0005e800081000ff */
[----:B------:R-:W-:-:S04]  /*15c0*/  ISETP.NE.AND P0, PT, R12, 0x2, PT ;  /* 0x000000020c00780c */ /* 0x000fc80003f05270 */
[----:B------:R-:W-:Y:S02]  /*15d0*/  SEL R12, R12, RZ, P0 ;  /* 0x000000ff0c0c7207 */ /* 0x000fe40000000000 */
[----:B--2---:R-:W-:-:S04]  /*15e0*/  SEL R2, RZ, 0x1, P0 ;  /* 0x00000001ff027807 */ /* 0x004fc80000000000 */
[----:B------:R-:W-:-:S07]  /*15f0*/  LOP3.LUT R11, R11, R2, RZ, 0x3c, !PT ;  /* 0x000000020b0b7212 */ /* 0x000fce00078e3cff */
.L_x_18:
[----:B------:R-:W-:Y:S01]  /*1600*/  UMOV UR4, 0x400 ;  /* 0x0000040000047882 */ /* 0x000fe20000000000 */
[----:B------:R-:W-:Y:S01]  /*1610*/  SHF.L.U32 R2, R17, 0x1f, RZ ;  /* 0x0000001f11027819 */ /* 0x000fe200000006ff */
[----:B-1----:R-:W-:Y:S01]  /*1620*/  ULEA UR4, UR37, UR4, 0x18 ;  /* 0x0000000425047291 */ /* 0x002fe2000f8ec0ff */
[----:B------:R-:W-:Y:S01]  /*1630*/  R2UR UR35, R15 ;  /* 0x000000000f2372ca */ /* 0x000fe200000e0000 */
[----:B------:R-:W-:Y:S01]  /*1640*/  UISETP.GE.U32.AND UP0, UPT, UR13, 0x3f, UPT ;  /* 0x0000003f0d00788c */ /* 0x000fe2000bf06070 */
[----:B------:R-:W-:Y:S01]  /*1650*/  R2UR UR11, R14 ;  /* 0x000000000e0b72ca */ /* 0x000fe200000e0000 */
[----:B------:R-:W-:Y:S01]  /*1660*/  ULEA UR8, UR6, UR4, 0x3 ;  /* 0x0000000406087291 */ /* 0x000fe2000f8e18ff */
[----:B------:R-:W-:-:S08]  /*1670*/  UMOV UR24, URZ ;  /* 0x000000ff00187c82 */ /* 0x000fd00008000000 */
[----:B------:R1:W2:Y:S01]  /*1680*/  SYNCS.PHASECHK.TRANS64.TRYWAIT P0, [UR8+0x18], R2 ;  /* 0x00001802ff0075a7 */ /* 0x0002a20008001108 */
[----:B------:R-:W-:Y:S02]  /*1690*/  USHF.L.U32 UR35, UR35, 0x7, URZ ;  /* 0x0000000723237899 */ /* 0x000fe400080006ff */
[----:B------:R-:W-:Y:S01]  /*16a0*/  USHF.L.U32 UR11, UR11, 0x6, URZ ;  /* 0x000000060b0b7899 */ /* 0x000fe200080006ff */
[----:B------:R-:W-:Y:S11]  /*16b0*/  BRA.U !UP0, `(.L_x_20) ;  /* 0x0000000108a87547 */ /* 0x000ff6000b800000 */
[----:B------:R-:W-:Y:S01]  /*16c0*/  UMOV UR16, URZ ;  /* 0x000000ff00107c82 */ /* 0x000fe20008000000 */
[----:B------:R-:W-:-:S05]  /*16d0*/  UMOV UR17, UR6 ;  /* 0x0000000600117c82 */ /* 0x000fca0008000000 */
.L_x_25:
[----:B-1----:R-:W-:Y:S01]  /*16e0*/  ULEA UR33, UR17, UR4, 0x3 ;  /* 0x0000000411217291 */ /* 0x002fe2000f8e18ff */
[----:B--2---:R-:W-:Y:S01]  /*16f0*/  @!P5 MOV R3, 0x3000 ;  /* 0x000030000003d802 */ /* 0x004fe20000000f00 */
[----:B--2---:R-:W-:Y:S10]  /*1700*/  @P0 BRA `(.L_x_21) ;  /* 0x00000000000c0947 */ /* 0x004ff40003800000 */
[----:B------:R-:W-:-:S04]  /*1710*/  SHF.L.U32 R4, R17, 0x1f, RZ ;  /* 0x0000001f11047819 */ /* 0x000fc800000006ff */
[----:B------:R-:W2:Y:S02]  /*1720*/  SYNCS.PHASECHK.TRANS64.TRYWAIT P0, [UR33+0x18], R4 ;  /* 0x00001804ff0075a7 */ /* 0x000ea40008001121 */
[----:B--2---:R-:W-:Y:S05]  /*1730*/  @!P0 BRA `(.L_x_22) ;  /* 0x0000005800fc8947 */ /* 0x004fea0003800000 */
.L_x_21:
[----:B------:R2:W-:Y:S01]  /*1740*/  @!P5 SYNCS.ARRIVE.TRANS64 RZ, [UR33], R3 ;  /* 0x00000003ffffd9a7 */ /* 0x0005e20008000021 */
[----:B------:R-:W-:Y:S04]  /*1750*/  BSSY.RECONVERGENT B0, `(.L_x_23) ;  /* 0x0000003000007945 */ /* 0x000fe80003800200 */
[----:B------:R-:W-:Y:S05]  /*1760*/  @P4 BRA `(.L_x_24) ;  /* 0x0000000000044947 */ /* 0x000fea0003800000 */
[----:B------:R-:W-:Y:S05]  /*1770*/  BPT.TRAP 0x1 ;  /* 0x000000040000795c */ /* 0x000fea0000300000 */
.L_x_24:
[----:B------:R-:W-:Y:S05]  /*1780*/  BSYNC.RECONVERGENT B0 ;  /* 0x0000000000007941 */ /* 0x000fea0003800200 */
.L_x_23:
[----:B------:R-:W-:Y:S02]  /*1790*/  UIADD3 UR6, UPT, UPT, UR17, 0x1, URZ ;  /* 0x0000000111067890 */ /* 0x000fe4000fffe0ff */
[----:B------:R-:W-:Y:S02]  /*17a0*/  ULEA UR32, UR17, UR4, 0xd ;  /* 0x0000000411207291 */ /* 0x000fe4000f8e68ff */
[----:B------:R-:W-:Y:S02]  /*17b0*/  UISETP.NE.AND UP0, UPT, UR6, 0x3, UPT ;  /* 0x000000030600788c */ /* 0x000fe4000bf05270 */
[----:B------:R-:W-:Y:S02]  /*17c0*/  UIADD3 UR26, UP1, UPT, UR22, 0x80, URZ ;  /* 0x00000080161a7890 */ /* 0x000fe4000ff3e0ff */
[----:B------:R-:W-:Y:S02]  /*17d0*/  USEL UR9, URZ, 0x1, UP0 ;  /* 0x00000001ff097887 */ /* 0x000fe40008000000 */
[----:B------:R-:W-:-:S02]  /*17e0*/  USEL UR6, UR6, URZ, UP0 ;  /* 0x000000ff06067287 */ /* 0x000fc40008000000 */
[----:B------:R-:W-:Y:S02]  /*17f0*/  UIADD3 UR20, UP0, UPT, UR22, 0x180, URZ ;  /* 0x0000018016147890 */ /* 0x000fe4000ff1e0ff */
[----:B------:R-:W-:Y:S01]  /*1800*/  ULEA UR8, UR6, UR4, 0x3 ;  /* 0x0000000406087291 */ /* 0x000fe2000f8e18ff */
[----:B------:R-:W-:Y:S01]  /*1810*/  LOP3.LUT R17, R17, UR9, RZ, 0x3c, !PT ;  /* 0x0000000911117c12 */ /* 0x000fe2000f8e3cff */
[----:B------:R-:W-:Y:S02]  /*1820*/  USHF.L.U32 UR34, UR16, 0x5, URZ ;  /* 0x0000000510227899 */ /* 0x000fe400080006ff */
[----:B------:R-:W-:Y:S01]  /*1830*/  UIADD3.X UR27, UPT, UPT, URZ, UR23, URZ, UP1, !UPT ;  /* 0x00000017ff1b7290 */ /* 0x000fe20008ffe4ff */
[----:B-1----:R-:W-:Y:S01]  /*1840*/  SHF.L.U32 R2, R17, 0x1f, RZ ;  /* 0x0000001f11027819 */ /* 0x002fe200000006ff */
[----:B------:R-:W-:Y:S02]  /*1850*/  UIADD3 UR32, UPT, UPT, UR32, 0x6400, URZ ;  /* 0x0000640020207890 */ /* 0x000fe4000fffe0ff */
[----:B------:R-:W-:Y:S01]  /*1860*/  UIADD3.X UR21, UPT, UPT, URZ, UR23, URZ, UP0, !UPT ;  /* 0x00000017ff157290 */ /* 0x000fe200087fe4ff */
[----:B------:R1:W1:Y:S01]  /*1870*/  SYNCS.PHASECHK.TRANS64.TRYWAIT P0, [UR8+0x18], R2 ;  /* 0x00001802ff0075a7 */ /* 0x0002620008001108 */
[----:B------:R-:W-:Y:S01]  /*1880*/  ULEA UR8, UR17, UR4, 0xc ;  /* 0x0000000411087291 */ /* 0x000fe2000f8e60ff */
[----:B------:R-:W-:Y:S01]  /*1890*/  UMOV UR18, 0x0 ;  /* 0x0000000000127882 */ /* 0x000fe20000000000 */
[----:B------:R-:W-:-:S02]  /*18a0*/  UMOV UR19, 0x10000000 ;  /* 0x1000000000137882 */ /* 0x000fc40000000000 */
[----:B------:R-:W-:Y:S01]  /*18b0*/  UIADD3 UR8, UPT, UPT, UR8, 0xc400, URZ ;  /* 0x0000c40008087890 */ /* 0x000fe2000fffe0ff */
[----:B------:R1:W-:Y:S01]  /*18c0*/  UTMALDG.3D [UR32], [UR26], desc[UR18] ;  /* 0x000012201a0075b4 */ /* 0x0003e20008011000 */
[----:B------:R-:W-:Y:S01]  /*18d0*/  UMOV UR12, UR36 ;  /* 0x00000024000c7c82 */ /* 0x000fe20008000000 */
[----:B------:R-:W-:Y:S01]  /*18e0*/  UMOV UR9, UR33 ;  /* 0x0000002100097c82 */ /* 0x000fe20008000000 */
[----:B------:R-:W-:Y:S01]  /*18f0*/  UMOV UR10, UR34 ;  /* 0x00000022000a7c82 */ /* 0x000fe20008000000 */
[----:B------:R-:W-:Y:S01]  /*1900*/  UIADD3 UR16, UPT, UPT, UR16, 0x1, URZ ;  /* 0x0000000110107890 */ /* 0x000fe2000fffe0ff */
[----:B------:R-:W-:Y:S01]  /*1910*/  UMOV UR24, UR5 ;  /* 0x0000000500187c82 */ /* 0x000fe20008000000 */
[----:B------:R-:W-:Y:S02]  /*1920*/  UMOV UR17, UR6 ;  /* 0x0000000600117c82 */ /* 0x000fe40008000000 */
[----:B------:R1:W-:Y:S01]  /*1930*/  UTMALDG.3D [UR8], [UR20], desc[UR18] ;  /* 0x00001208140075b4 */ /* 0x0003e20008011000 */
[----:B------:R-:W-:-:S09]  /*1940*/  UISETP.NE.AND UP0, UPT, UR16, UR5, UPT ;  /* 0x000000051000728c */ /* 0x000fd2000bf05270 */
[----:B------:R-:W-:Y:S05]  /*1950*/  BRA.U UP0, `(.L_x_25) ;  /* 0xfffffffd00607547 */ /* 0x000fea000b83ffff */
.L_x_20:
[----:B-1----:R-:W-:Y:S01]  /*1960*/  ULEA UR8, UR6, UR4, 0x3 ;  /* 0x0000000406087291 */ /* 0x002fe2000f8e18ff */
[----:B------:R-:W-:Y:S01]  /*1970*/  SHF.L.U32 R2, R17, 0x1f, RZ ;  /* 0x0000001f11027819 */ /* 0x000fe200000006ff */
[----:B------:R-:W-:Y:S01]  /*1980*/  @!P1 SYNCS.ARRIVE.TRANS64.A1T0 RZ, [UR4+0x68], RZ ;  /* 0x000068ffffff99a7 */ /* 0x000fe20008100004 */
[----:B------:R-:W-:-:S06]  /*1990*/  UISETP.GT.AND UP0, UPT, UR15, UR14, UPT ;  /* 0x0000000e0f00728c */ /* 0x000fcc000bf04270 */
[----:B--2---:R1:W2:Y:S03]  /*19a0*/  SYNCS.PHASECHK.TRANS64.TRYWAIT P0, [UR8+0x18], R2 ;  /* 0x00001802ff0075a7 */ /* 0x0042a60008001108 */
[----:B------:R-:W-:Y:S05]  /*19b0*/  BRA.U !UP0, `(.L_x_26) ;  /* 0x0000000108ac7547 */ /* 0x000fea000b800000 */
[----:B------:R-:W-:Y:S01]  /*19c0*/  UIADD3 UR21, UPT, UPT, UR7, UR24, URZ ;  /* 0x0000001807157290 */ /* 0x000fe2000fffe0ff */
[----:B------:R-:W-:-:S11]  /*19d0*/  UMOV UR25, UR6 ;  /* 0x0000000600197c82 */ /* 0x000fd60008000000 */
.L_x_31:
[----:B-1----:R-:W-:Y:S01]  /*19e0*/  ULEA UR17, UR25, UR4, 0x3 ;  /* 0x0000000419117291 */ /* 0x002fe2000f8e18ff */
[----:B--2---:R-:W-:Y:S01]  /*19f0*/  @!P5 MOV R3, 0x3000 ;  /* 0x000030000003d802 */ /* 0x004fe20000000f00 */
[----:B--2---:R-:W-:Y:S10]  /*1a00*/  @P0 BRA `(.L_x_27) ;  /* 0x00000000000c0947 */ /* 0x004ff40003800000 */
[----:B------:R-:W-:-:S04]  /*1a10*/  SHF.L.U32 R4, R17, 0x1f, RZ ;  /* 0x0000001f11047819 */ /* 0x000fc800000006ff */
[----:B------:R-:W2:Y:S02]  /*1a20*/  SYNCS.PHASECHK.TRANS64.TRYWAIT P0, [UR17+0x18], R4 ;  /* 0x00001804ff0075a7 */ /* 0x000ea40008001111 */
[----:B--2---:R-:W-:Y:S05]  /*1a30*/  @!P0 BRA `(.L_x_28) ;  /* 0x0000005800548947 */ /* 0x004fea0003800000 */
.L_x_27:
[----:B------:R2:W-:Y:S01]  /*1a40*/  @!P5 SYNCS.ARRIVE.TRANS64 RZ, [UR17], R3 ;  /* 0x00000003ffffd9a7 */ /* 0x0005e20008000011 */
[----:B------:R-:W-:Y:S04]  /*1a50*/  BSSY.RECONVERGENT B0, `(.L_x_29) ;  /* 0x0000003000007945 */ /* 0x000fe80003800200 */
[----:B------:R-:W-:Y:S05]  /*1a60*/  @P4 BRA `(.L_x_30) ;  /* 0x0000000000044947 */ /* 0x000fea0003800000 */
[----:B------:R-:W-:Y:S05]  /*1a70*/  BPT.TRAP 0x1 ;  /* 0x000000040000795c */ /* 0x000fea0000300000 */
.L_x_30:
[----:B------:R-:W-:Y:S05]  /*1a80*/  BSYNC.RECONVERGENT B0 ;  /* 0x0000000000007941 */ /* 0x000fea0003800200 */
.L_x_29:
        /* <DEDUP_REMOVED lines=10> */
[----:B------:R-:W-:Y:S01]  /*1b30*/  UIADD3 UR16, UPT, UPT, UR16, 0x6400, URZ ;  /* 0x0000640010107890 */ /* 0x000fe2000fffe0ff */
[----:B-1----:R-:W-:Y:S01]  /*1b40*/  SHF.L.U32 R2, R17, 0x1f, RZ ;  /* 0x0000001f11027819 */ /* 0x002fe200000006ff */
[----:B------:R-:W-:Y:S02]  /*1b50*/  UIADD3.X UR31, UPT, UPT, URZ, UR23, URZ, UP1, !UPT ;  /* 0x00000017ff1f7290 */ /* 0x000fe40008ffe4ff */
[----:B------:R-:W-:Y:S01]  /*1b60*/  UIADD3.X UR29, UPT, UPT, URZ, UR23, URZ, UP0, !UPT ;  /* 0x00000017ff1d7290 */ /* 0x000fe200087fe4ff */
[----:B------:R1:W1:Y:S01]  /*1b70*/  SYNCS.PHASECHK.TRANS64.TRYWAIT P0, [UR8+0x18], R2 ;  /* 0x00001802ff0075a7 */ /* 0x0002620008001108 */
[----:B------:R-:W-:Y:S01]  /*1b80*/  ULEA UR8, UR25, UR4, 0xc ;  /* 0x0000000419087291 */ /* 0x000fe2000f8e60ff */
[----:B------:R-:W-:Y:S01]  /*1b90*/  UMOV UR26, 0x0 ;  /* 0x00000000001a7882 */ /* 0x000fe20000000000 */
[----:B------:R-:W-:-:S02]  /*1ba0*/  UMOV UR27, 0x10000000 ;  /* 0x10000000001b7882 */ /* 0x000fc40000000000 */
[----:B------:R-:W-:Y:S01]  /*1bb0*/  UIADD3 UR8, UPT, UPT, UR8, 0xc400, URZ ;  /* 0x0000c40008087890 */ /* 0x000fe2000fffe0ff */
[----:B------:R-:W-:Y:S01]  /*1bc0*/  UMOV UR19, UR35 ;  /* 0x0000002300137c82 */ /* 0x000fe20008000000 */
[----:B------:R-:W-:Y:S01]  /*1bd0*/  UMOV UR20, UR36 ;  /* 0x0000002400147c82 */ /* 0x000fe20008000000 */
[----:B------:R-:W-:Y:S01]  /*1be0*/  UMOV UR12, UR36 ;  /* 0x00000024000c7c82 */ /* 0x000fe20008000000 */
[----:B------:R-:W-:Y:S01]  /*1bf0*/  UMOV UR9, UR17 ;  /* 0x0000001100097c82 */ /* 0x000fe20008000000 */
[----:B------:R-:W-:Y:S01]  /*1c00*/  UMOV UR10, UR18 ;  /* 0x00000012000a7c82 */ /* 0x000fe20008000000 */
[----:B------:R1:W-:Y:S01]  /*1c10*/  UTMALDG.3D [UR16], [UR30], desc[UR26] ;  /* 0x00001a101e0075b4 */ /* 0x0003e20008011000 */
[----:B------:R-:W-:Y:S01]  /*1c20*/  UIADD3 UR24, UPT, UPT, UR24, 0x1, URZ ;  /* 0x0000000118187890 */ /* 0x000fe2000fffe0ff */
[----:B------:R-:W-:-:S03]  /*1c30*/  UMOV UR25, UR6 ;  /* 0x0000000600197c82 */ /* 0x000fc60008000000 */
[----:B------:R-:W-:Y:S01]  /*1c40*/  UISETP.NE.AND UP0, UPT, UR24, UR21, UPT ;  /* 0x000000151800728c */ /* 0x000fe2000bf05270 */
[----:B------:R1:W-:Y:S08]  /*1c50*/  UTMALDG.3D [UR8], [UR28], desc[UR26] ;  /* 0x00001a081c0075b4 */ /* 0x0003f00008011000 */
[----:B------:R-:W-:Y:S05]  /*1c60*/  BRA.U UP0, `(.L_x_31) ;  /* 0xfffffffd005c7547 */ /* 0x000fea000b83ffff */
.L_x_26:
[C---:B-1----:R-:W-:Y:S01]  /*1c70*/  LEA R2, R16.reuse, UR4, 0x3 ;  /* 0x0000000410027c11 */ /* 0x042fe2000f8e18ff */
[----:B------:R-:W-:Y:S01]  /*1c80*/  NOP ;  /* 0x0000000000007918 */ /* 0x000fe20000000000 */
[----:B--2---:R-:W-:Y:S02]  /*1c90*/  SHF.L.U32 R3, R13, 0x1f, RZ ;  /* 0x0000001f0d037819 */ /* 0x004fe400000006ff */
[----:B------:R-:W-:Y:S02]  /*1ca0*/  LEA R4, R16, UR4, 0x4 ;  /* 0x0000000410047c11 */ /* 0x000fe4000f8e20ff */
[----:B------:R-:W1:Y:S02]  /*1cb0*/  SYNCS.PHASECHK.TRANS64.TRYWAIT P0, [R2+URZ+0x70], R3 ;  /* 0x00007003020075a7 */ /* 0x000e6400080011ff */
[----:B-1----:R-:W-:Y:S05]  /*1cc0*/  @!P0 BRA `(.L_x_32) ;  /* 0x0000005400c88947 */ /* 0x002fea0003800000 */
.L_x_117:
[----:B------:R-:W2:Y:S01]  /*1cd0*/  LDS.128 R4, [R4+0x100] ;  /* 0x0001000004047984 */ /* 0x000ea20000000c00 */
[----:B---3--:R-:W-:Y:S01]  /*1ce0*/  ISETP.GE.AND P0, PT, R40, 0x1, PT ;  /* 0x000000012800780c */ /* 0x008fe20003f06270 */
[----:B-1----:R-:W-:Y:S01]  /*1cf0*/  VIADD R2, R2, 0x80 ;  /* 0x0000008002027836 */ /* 0x002fe20000000000 */
[----:B------:R-:W-:Y:S01]  /*1d00*/  @!PT LDS RZ, [RZ] ;  /* 0x00000000fffff984 */ /* 0x000fe20000000800 */
[----:B------:R-:W-:Y:S01]  /*1d10*/  @!PT LDS RZ, [RZ] ;  /* 0x00000000fffff984 */ /* 0x000fe20000000800 */
[----:B------:R-:W-:Y:S01]  /*1d20*/  @!PT LDS RZ, [RZ] ;  /* 0x00000000fffff984 */ /* 0x000fe20000000800 */
[----:B------:R-:W-:Y:S01]  /*1d30*/  @!PT LDS RZ, [RZ] ;  /* 0x00000000fffff984 */ /* 0x000fe20000000800 */
[----:B------:R1:W-:Y:S06]  /*1d40*/  MEMBAR.ALL.CTA ;  /* 0x0000000000007992 */ /* 0x0003ec0000008000 */
[----:B-1----:R-:W1:Y:S01]  /*1d50*/  FENCE.VIEW.ASYNC.S ;  /* 0x00000000000073c6 */ /* 0x002e620000000000 */
[----:B------:R-:W-:-:S04]  /*1d60*/  PRMT R2, RZ, 0x654, R2 ;  /* 0x00000654ff027816 */ /* 0x000fc80000000002 */
[----:B-1----:R1:W-:Y:S01]  /*1d70*/  SYNCS.ARRIVE.TRANS64.RED.A1T0 RZ, [R2+URZ], RZ ;  /* 0x000000ff02ff79a7 */ /* 0x0023e200081004ff */
[----:B--2---:R-:W-:-:S13]  /*1d80*/  LOP3.LUT P2, RZ, R6, 0x1, RZ, 0xc0, !PT ;  /* 0x0000000106ff7812 */ /* 0x004fda000784c0ff */
[----:B------:R-:W-:Y:S01]  /*1d90*/  @P2 SHF.R.U32.HI R3, RZ, 0x10, R5 ;  /* 0x00000010ff032819 */ /* 0x000fe20000011605 */
[----:B------:R-:W-:Y:S01]  /*1da0*/  VOTEU.ANY UP0, P2 ;  /* 0x0000000000ff7886 */ /* 0x000fe20001000100 */
[----:B------:R-:W-:Y:S02]  /*1db0*/  @P2 MOV R10, R4 ;  /* 0x00000004000a2202 */ /* 0x000fe40000000f00 */
[----:B------:R-:W-:Y:S02]  /*1dc0*/  @P2 R2UR.BROADCAST UR8, R3 ;  /* 0x00000000030822ca */ /* 0x000fe400008e0000 */
[----:B------:R-:W-:-:S11]  /*1dd0*/  @P2 LOP3.LUT R9, R5, 0xffff, RZ, 0xc0, !PT ;  /* 0x0000ffff05092812 */ /* 0x000fd600078ec0ff */
[----:B------:R-:W-:Y:S01]  /*1de0*/  @UP0 UMOV UR36, UR8 ;  /* 0x0000000800240c82 */ /* 0x000fe20008000000 */
[----:B-1----:R-:W-:Y:S05]  /*1df0*/  @!P0 BRA `(.L_x_33) ;  /* 0x0000000000b88947 */ /* 0x002fea0003800000 */
[----:B------:R-:W4:Y:S01]  /*1e00*/  LDC.64 R4, c[0x0][0xb18] ;  /* 0x0002c600ff047b82 */ /* 0x000f220000000a00 */
[----:B------:R-:W-:-:S07]  /*1e10*/  ISETP.NE.AND P3, PT, R40, 0x1, PT ;  /* 0x000000012800780c */ /* 0x000fce0003f65270 */
[----:B------:R-:W1:Y:S08]  /*1e20*/  LDC.64 R6, c[0x0][0xb10] ;  /* 0x0002c400ff067b82 */ /* 0x000e700000000a00 */
[----:B------:R-:W2:Y:S08]  /*1e30*/  LDC R14, c[0x0][0xb20] ;  /* 0x0002c800ff0e7b82 */ /* 0x000eb00000000800 */
[----:B------:R-:W3:Y:S01]  /*1e40*/  LDC R15, c[0x0][0xb0c] ;  /* 0x0002c300ff0f7b82 */ /* 0x000ee20000000800 */
[----:B----4-:R-:W-:Y:S01]  /*1e50*/  IMAD.HI.U32 R19, R0, R5, RZ ;  /* 0x0000000500137227 */ /* 0x010fe200078e00ff */
[----:B------:R-:W-:-:S03]  /*1e60*/  ISETP.NE.AND P0, PT, R4, 0x1, PT ;  /* 0x000000010400780c */ /* 0x000fc60003f05270 */
[----:B------:R-:W-:-:S03]  /*1e70*/  IMAD.HI.U32 R5, R9, R5, RZ ;  /* 0x0000000509057227 */ /* 0x000fc600078e00ff */
[----:B------:R-:W4:Y:S01]  /*1e80*/  LDC.64 R2, c[0x0][0xb28] ;  /* 0x0002ca00ff027b82 */ /* 0x000f220000000a00 */
[----:B-1----:R-:W-:-:S04]  /*1e90*/  IMAD.HI.U32 R20, R8, R6, RZ ;  /* 0x0000000608147227 */ /* 0x002fc800078e00ff */
[----:B------:R-:W-:Y:S01]  /*1ea0*/  IMAD.HI.U32 R21, R10, R6, RZ ;  /* 0x000000060a157227 */ /* 0x000fe200078e00ff */
[----:B------:R-:W-:Y:S02]  /*1eb0*/  SHF.R.U32.HI R20, RZ, R7, R20 ;  /* 0x00000007ff147219 */ /* 0x000fe40000011614 */
[-C--:B--2---:R-:W-:Y:S02]  /*1ec0*/  SHF.R.U32.HI R19, RZ, R14.reuse, R19 ;  /* 0x0000000eff137219 */ /* 0x084fe40000011613 */
[----:B------:R-:W-:Y:S02]  /*1ed0*/  SHF.R.U32.HI R5, RZ, R14, R5 ;  /* 0x0000000eff057219 */ /* 0x000fe40000011605 */
[----:B------:R-:W-:Y:S02]  /*1ee0*/  SEL R19, R0, R19, !P0 ;  /* 0x0000001300137207 */ /* 0x000fe40004000000 */
[----:B------:R-:W-:Y:S02]  /*1ef0*/  SHF.R.U32.HI R21, RZ, R7, R21 ;  /* 0x00000007ff157219 */ /* 0x000fe40000011615 */
[----:B---3--:R-:W-:-:S02]  /*1f00*/  ISETP.NE.AND P1, PT, R15, 0x1, PT ;  /* 0x000000010f00780c */ /* 0x008fc40003f25270 */
[----:B------:R-:W-:Y:S02]  /*1f10*/  SEL R5, R9, R5, !P0 ;  /* 0x0000000509057207 */ /* 0x000fe40004000000 */
[----:B------:R-:W-:Y:S02]  /*1f20*/  SEL R20, R8, R20, !P1 ;  /* 0x0000001408147207 */ /* 0x000fe40004800000 */
[----:B------:R-:W-:Y:S01]  /*1f30*/  SEL R21, R10, R21, !P1 ;  /* 0x000000150a157207 */ /* 0x000fe20004800000 */
[----:B----4-:R-:W-:-:S04]  /*1f40*/  IMAD.HI.U32 R18, R19, R2, RZ ;  /* 0x0000000213127227 */ /* 0x010fc800078e00ff */
        /* <DEDUP_REMOVED lines=10> */
[----:B------:R-:W-:-:S04]  /*1ff0*/  @!P0 IMAD.HI.U32 R7, R21, R2, RZ ;  /* 0x0000000215078227 */ /* 0x000fc800078e00ff */
[----:B------:R-:W-:Y:S01]  /*2000*/  IMAD.MOV R2, RZ, RZ, -R6 ;  /* 0x000000ffff027224 */ /* 0x000fe200078e0a06 */
[----:B------:R-:W-:Y:S02]  /*2010*/  @!P0 SHF.R.U32.HI R3, RZ, R3, R7 ;  /* 0x00000003ff038219 */ /* 0x000fe40000011607 */
[----:B------:R-:W-:Y:S01]  /*2020*/  IADD3 R7, PT, PT, -R5, RZ, RZ ;  /* 0x000000ff05077210 */ /* 0x000fe20007ffe1ff */
[----:B------:R-:W-:Y:S01]  /*2030*/  IMAD R2, R40, R2, R5 ;  /* 0x0000000228027224 */ /* 0x000fe200078e0205 */
        /* <DEDUP_REMOVED lines=10> */
.L_x_33:
[----:B------:R-:W1:Y:S02]  /*20e0*/  LDCU UR8, c[0x0][0xb30] ;  /* 0x00016600ff0877ac */ /* 0x000e640008000800 */
[----:B-1----:R-:W-:-:S09]  /*20f0*/  UISETP.NE.AND UP0, UPT, UR8, 0x1, UPT ;  /* 0x000000010800788c */ /* 0x002fd2000bf05270 */
[----:B------:R-:W-:Y:S05]  /*2100*/  BRA.U UP0, `(.L_x_34) ;  /* 0x0000000100407547 */ /* 0x000fea000b800000 */
[----:B------:R-:W1:Y:S08]  /*2110*/  LDC.64 R4, c[0x0][0xb10] ;  /* 0x0002c400ff047b82 */ /* 0x000e700000000a00 */
[----:B------:R-:W2:Y:S08]  /*2120*/  LDC.64 R2, c[0x0][0xb18] ;  /* 0x0002c600ff027b82 */ /* 0x000eb00000000a00 */
[----:B------:R-:W3:Y:S08]  /*2130*/  LDC R6, c[0x0][0xb20] ;  /* 0x0002c800ff067b82 */ /* 0x000ef00000000800 */
[----:B------:R-:W4:Y:S01]  /*2140*/  LDC R7, c[0x0][0xb0c] ;  /* 0x0002c300ff077b82 */ /* 0x000f220000000800 */
[----:B-1----:R-:W-:-:S05]  /*2150*/  IMAD.HI.U32 R4, R10, R4, RZ ;  /* 0x000000040a047227 */ /* 0x002fca00078e00ff */
[----:B------:R-:W-:Y:S01]  /*2160*/  SHF.R.U32.HI R4, RZ, R5, R4 ;  /* 0x00000005ff047219 */ /* 0x000fe20000011604 */
[----:B--2---:R-:W-:Y:S01]  /*2170*/  IMAD.HI.U32 R3, R9, R3, RZ ;  /* 0x0000000309037227 */ /* 0x004fe200078e00ff */
[----:B------:R-:W-:-:S04]  /*2180*/  ISETP.NE.AND P0, PT, R2, 0x1, PT ;  /* 0x000000010200780c */ /* 0x000fc80003f05270 */
[----:B---3--:R-:W-:-:S04]  /*2190*/  SHF.R.U32.HI R3, RZ, R6, R3 ;  /* 0x00000006ff037219 */ /* 0x008fc80000011603 */
[----:B------:R-:W-:Y:S02]  /*21a0*/  SEL R3, R9, R3, !P0 ;  /* 0x0000000309037207 */ /* 0x000fe40004000000 */
[----:B----4-:R-:W-:-:S04]  /*21b0*/  ISETP.NE.AND P1, PT, R7, 0x1, PT ;  /* 0x000000010700780c */ /* 0x010fc80003f25270 */
[----:B------:R-:W-:-:S05]  /*21c0*/  SEL R4, R10, R4, !P1 ;  /* 0x000000040a047207 */ /* 0x000fca0004800000 */
[----:B------:R-:W-:Y:S02]  /*21d0*/  IMAD.IADD R5, R3, 0x1, -R4 ;  /* 0x0000000103057824 */ /* 0x000fe400078e0a04 */
[----:B------:R-:W-:Y:S02]  /*21e0*/  IMAD.IADD R3, R4, 0x1, -R3 ;  /* 0x0000000104037824 */ /* 0x000fe400078e0a03 */
[----:B------:R-:W-:Y:S02]  /*21f0*/  IMAD R10, R5, R7, R10 ;  /* 0x00000007050a7224 */ /* 0x000fe400078e020a */
[----:B------:R-:W-:-:S07]  /*2200*/  IMAD R9, R3, R2, R9 ;  /* 0x0000000203097224 */ /* 0x000fce00078e0209 */
.L_x_34:
[----:B------:R-:W-:Y:S01]  /*2210*/  VIADD R16, R16, 0x1 ;  /* 0x0000000110107836 */ /* 0x000fe20000000000 */
[----:B------:R-:W-:Y:S01]  /*2220*/  PLOP3.LUT P1, PT, PT, PT, PT, 0x80, 0x8 ;  /* 0x000000000008781c */ /* 0x000fe20003f2f070 */
[----:B------:R-:W-:Y:S02]  /*2230*/  IMAD.IADD R15, R10, 0x1, R87 ;  /* 0x000000010a0f7824 */ /* 0x000fe400078e0257 */
[----:B------:R-:W-:Y:S01]  /*2240*/  IMAD.IADD R14, R9, 0x1, R86 ;  /* 0x00000001090e7824 */ /* 0x000fe200078e0256 */
[----:B------:R-:W-:-:S04]  /*2250*/  ISETP.NE.AND P0, PT, R16, 0x2, PT ;  /* 0x000000021000780c */ /* 0x000fc80003f05270 */
[----:B------:R-:W-:Y:S02]  /*2260*/  SEL R2, RZ, 0x1, P0 ;  /* 0x00000001ff027807 */ /* 0x000fe40000000000 */
[----:B------:R-:W-:Y:S02]  /*2270*/  SEL R16, R16, RZ, P0 ;  /* 0x000000ff10107207 */ /* 0x000fe40000000000 */
[----:B------:R-:W-:Y:S01]  /*2280*/  LOP3.LUT R13, R13, R2, RZ, 0x3c, !PT ;  /* 0x000000020d0d7212 */ /* 0x000fe200078e3cff */
[----:B------:R-:W-:Y:S06]  /*2290*/  @P2 BRA `(.L_x_35) ;  /* 0xfffffff000982947 */ /* 0x000fec000383ffff */
[----:B------:R-:W-:Y:S01]  /*22a0*/  UIADD3 UR4, UPT, UPT, UR4, 0x18, URZ ;  /* 0x0000001804047890 */ /* 0x000fe2000fffe0ff */
[----:B------:R-:W-:-:S03]  /*22b0*/  SHF.L.U32 R2, R17, 0x1f, RZ ;  /* 0x0000001f11027819 */ /* 0x000fc600000006ff */
[----:B------:R-:W-:-:S09]  /*22c0*/  ULEA UR5, UR6, UR4, 0x3 ;  /* 0x0000000406057291 */ /* 0x000fd2000f8e18ff */
[----:B------:R-:W1:Y:S02]  /*22d0*/  SYNCS.PHASECHK.TRANS64.TRYWAIT P0, [UR5], R2 ;  /* 0x00000002ff0075a7 */ /* 0x000e640008001105 */
[----:B-1----:R-:W-:Y:S05]  /*22e0*/  @!P0 BRA `(.L_x_36) ;  /* 0x0000005000548947 */ /* 0x002fea0003800000 */
.L_x_119:
[----:B------:R-:W-:-:S04]  /*22f0*/  UIADD3 UR6, UPT, UPT, UR6, 0x1, URZ ;  /* 0x0000000106067890 */ /* 0x000fc8000fffe0ff */
[----:B------:R-:W-:-:S04]  /*2300*/  UISETP.NE.AND UP0, UPT, UR6, 0x3, UPT ;  /* 0x000000030600788c */ /* 0x000fc8000bf05270 */
[----:B------:R-:W-:Y:S02]  /*2310*/  USEL UR7, URZ, 0x1, UP0 ;  /* 0x00000001ff077887 */ /* 0x000fe40008000000 */
[----:B------:R-:W-:-:S04]  /*2320*/  USEL UR6, UR6, URZ, UP0 ;  /* 0x000000ff06067287 */ /* 0x000fc80008000000 */
[----:B------:R-:W-:Y:S01]  /*2330*/  ULEA UR5, UR6, UR4, 0x3 ;  /* 0x0000000406057291 */ /* 0x000fe2000f8e18ff */
[----:B------:R-:W-:-:S04]  /*2340*/  LOP3.LUT R17, R17, UR7, RZ, 0x3c, !PT ;  /* 0x0000000711117c12 */ /* 0x000fc8000f8e3cff */
[----:B-1----:R-:W-:-:S04]  /*2350*/  SHF.L.U32 R2, R17, 0x1f, RZ ;  /* 0x0000001f11027819 */ /* 0x002fc800000006ff */
[----:B------:R-:W1:Y:S02]  /*2360*/  SYNCS.PHASECHK.TRANS64.TRYWAIT P0, [UR5], R2 ;  /* 0x00000002ff0075a7 */ /* 0x000e640008001105 */
[----:B-1----:R-:W-:Y:S05]  /*2370*/  @!P0 BRA `(.L_x_37) ;  /* 0x0000005000488947 */ /* 0x002fea0003800000 */
.L_x_121:
[----:B------:R-:W-:-:S04]  /*2380*/  UIADD3 UR6, UPT, UPT, UR6, 0x1, URZ ;  /* 0x0000000106067890 */ /* 0x000fc8000fffe0ff */
[----:B------:R-:W-:-:S04]  /*2390*/  UISETP.NE.AND UP0, UPT, UR6, 0x3, UPT ;  /* 0x000000030600788c */ /* 0x000fc8000bf05270 */
[----:B------:R-:W-:Y:S02]  /*23a0*/  USEL UR5, URZ, 0x1, UP0 ;  /* 0x00000001ff057887 */ /* 0x000fe40008000000 */
[----:B------:R-:W-:-:S04]  /*23b0*/  USEL UR6, UR6, URZ, UP0 ;  /* 0x000000ff06067287 */ /* 0x000fc80008000000 */
[----:B------:R-:W-:Y:S01]  /*23c0*/  ULEA UR6, UR6, UR4, 0x3 ;  /* 0x0000000406067291 */ /* 0x000fe2000f8e18ff */
[----:B-1----:R-:W-:-:S04]  /*23d0*/  LOP3.LUT R2, R17, UR5, RZ, 0x3c, !PT ;  /* 0x0000000511027c12 */ /* 0x002fc8000f8e3cff */
[----:B------:R-:W-:Y:S01]  /*23e0*/  SHF.L.U32 R2, R2, 0x1f, RZ ;  /* 0x0000001f02027819 */ /* 0x000fe200000006ff */
[----:B----4-:R-:W-:-:S07]  /*23f0*/  IMAD.U32 R0, RZ, RZ, UR6 ;  /* 0x00000006ff007e24 */ /* 0x010fce000f8e00ff */
.L_x_38:
[----:B-1----:R1:W2:Y:S02]  /*2400*/  SYNCS.PHASECHK.TRANS64.TRYWAIT P0, [R0+URZ], R2 ;  /* 0x00000002000075a7 */ /* 0x0022a400080011ff */
[----:B--2---:R-:W-:Y:S05]  /*2410*/  @!P0 NANOSLEEP.SYNCS 0x989680 ;  /* 0x009896800000895d */ /* 0x004fea0003900000 */
[----:B------:R-:W2:Y:S02]  /*2420*/  @!P0 SYNCS.PHASECHK.TRANS64 P0, [R0+URZ], R2 ;  /* 0x00000002000085a7 */ /* 0x000ea400080010ff */
[----:B--2---:R-:W-:Y:S05]  /*2430*/  @P0 EXIT ;  /* 0x000000000000094d */ /* 0x004fea0003800000 */
[----:B------:R-:W-:Y:S05]  /*2440*/  BRA `(.L_x_38) ;  /* 0xfffffffc00ec7947 */ /* 0x000fea000383ffff */
.L_x_17:
[----:B------:R-:W-:-:S04]  /*2450*/  UISETP.NE.AND UP1, UPT, UR37, URZ, UPT ;  /* 0x000000ff2500728c */ /* 0x000fc8000bf25270 */
[----:B------:R-:W-:-:S09]  /*2460*/  UISETP.NE.OR UP1, UPT, UR8, 0x1, UP1 ;  /* 0x000000010800788c */ /* 0x000fd20008f25670 */
[----:B------:R-:W-:Y:S05]  /*2470*/  BRA.U UP1, `(.L_x_39) ;  /* 0x0000000501487547 */ /* 0x000fea000b800000 */
[----:B------:R-:W-:Y:S01]  /*2480*/  ISETP.NE.AND P2, PT, R2, RZ, PT ;  /* 0x000000ff0200720c */ /* 0x000fe20003f45270 */
[----:B------:R-:W-:Y:S01]  /*2490*/  IMAD.MOV.U32 R12, RZ, RZ, 0x1 ;  /* 0x00000001ff0c7424 */ /* 0x000fe200078e00ff */
[----:B------:R-:W-:Y:S02]  /*24a0*/  CS2R R10, SRZ ;  /* 0x00000000000a7805 */ /* 0x000fe4000001ff00 */
[----:B------:R-:W-:Y:S01]  /*24b0*/  CS2R R8, SRZ ;  /* 0x0000000000087805 */ /* 0x000fe2000001ff00 */
[----:B------:R-:W-:Y:S01]  /*24c0*/  UMOV UR4, 0x400 ;  /* 0x0000040000047882 */ /* 0x000fe20000000000 */
[----:B------:R-:W-:Y:S01]  /*24d0*/  UMOV UR6, URZ ;  /* 0x000000ff00067c82 */ /* 0x000fe20008000000 */
[----:B------:R-:W-:-:S12]  /*24e0*/  ULEA UR37, UR37, UR4, 0x18 ;  /* 0x0000000425257291 */ /* 0x000fd8000f8ec0ff */
.L_x_43:
[----:B------:R-:W-:Y:S02]  /*24f0*/  LEA R0, R8, UR37, 0x3 ;  /* 0x0000002508007c11 */ /* 0x000fe4000f8e18ff */
[----:B------:R-:W-:-:S03]  /*2500*/  SHF.L.U32 R4, R9, 0x1f, RZ ;  /* 0x0000001f09047819 */ /* 0x000fc600000006ff */
[----:B------:R-:W-:Y:S01]  /*2510*/  VIADD R5, R0, 0xe0 ;  /* 0x000000e000057836 */ /* 0x000fe20000000000 */
[----:B------:R-:W1:Y:S02]  /*2520*/  SYNCS.PHASECHK.TRANS64.TRYWAIT P0, [R0+URZ+0xd0], R4 ;  /* 0x0000d004000075a7 */ /* 0x000e6400080011ff */
[----:B-1----:R-:W-:Y:S05]  /*2530*/  @!P0 BRA `(.L_x_40) ;  /* 0x0000004c00f08947 */ /* 0x002fea0003800000 */
.L_x_122:
[----:B------:R-:W-:Y:S01]  /*2540*/  ULEA UR5, UR6, UR37, 0x3 ;  /* 0x0000002506057291 */ /* 0x000fe2000f8e18ff */
[----:B-1----:R-:W-:Y:S01]  /*2550*/  PRMT R0, RZ, 0x654, R5 ;  /* 0x00000654ff007816 */ /* 0x002fe20000000005 */
[----:B------:R-:W-:Y:S01]  /*2560*/  @!P2 IMAD.MOV.U32 R4, RZ, RZ, 0x10 ;  /* 0x00000010ff04a424 */ /* 0x000fe200078e00ff */
[----:B------:R-:W-:Y:S01]  /*2570*/  SHF.L.U32 R5, R12, 0x1f, RZ ;  /* 0x0000001f0c057819 */ /* 0x000fe200000006ff */
[----:B------:R-:W-:Y:S01]  /*2580*/  UIADD3 UR4, UPT, UPT, UR5, 0x70, URZ ;  /* 0x0000007005047890 */ /* 0x000fe2000fffe0ff */
[----:B------:R1:W-:Y:S05]  /*2590*/  SYNCS.ARRIVE.TRANS64.RED.A1T0 RZ, [R0+URZ], RZ ;  /* 0x000000ff00ff79a7 */ /* 0x0003ea00081004ff */
[----:B------:R-:W-:Y:S01]  /*25a0*/  IMAD.U32 R6, RZ, RZ, UR4 ;  /* 0x00000004ff067e24 */ /* 0x000fe2000f8e00ff */
[----:B------:R-:W2:Y:S04]  /*25b0*/  SYNCS.PHASECHK.TRANS64.TRYWAIT P0, [UR5+0x80], R5 ;  /* 0x00008005ff0075a7 */ /* 0x000ea80008001105 */
[----:B------:R-:W-:Y:S01]  /*25c0*/  PRMT R6, R2, 0x654, R6 ;  /* 0x0000065402067816 */ /* 0x000fe20000000006 */
[----:B-12---:R-:W-:Y:S06]  /*25d0*/  @!P0 BRA `(.L_x_41) ;  /* 0x0000004c00dc8947 */ /* 0x006fec0003800000 */
.L_x_124:
[----:B------:R-:W-:Y:S01]  /*25e0*/  ULEA UR4, UR6, UR37, 0x4 ;  /* 0x0000002506047291 */ /* 0x000fe2000f8e20ff */
[----:B------:R-:W-:Y:S01]  /*25f0*/  SEL R3, R6, R3, !P2 ;  /* 0x0000000306037207 */ /* 0x000fe20005000000 */
[----:B------:R-:W-:Y:S01]  /*2600*/  UIADD3 UR5, UPT, UPT, UR5, 0x70, URZ ;  /* 0x0000007005057890 */ /* 0x000fe2000fffe0ff */
[----:B-1----:R-:W-:Y:S01]  /*2610*/  LEA R0, R11, UR37, 0x3 ;  /* 0x000000250b007c11 */ /* 0x002fe2000f8e18ff */
[----:B------:R-:W-:Y:S01]  /*2620*/  UIADD3 UR4, UPT, UPT, UR4, 0x100, URZ ;  /* 0x0000010004047890 */ /* 0x000fe2000fffe0ff */
[----:B------:R1:W-:Y:S01]  /*2630*/  @!P2 SYNCS.ARRIVE.TRANS64.RED RZ, [R3+URZ], R4 ;  /* 0x0000000403ffa9a7 */ /* 0x0003e200080004ff */
[----:B------:R-:W-:Y:S01]  /*2640*/  UIADD3 UR6, UPT, UPT, UR6, 0x1, URZ ;  /* 0x0000000106067890 */ /* 0x000fe2000fffe0ff */
[----:B------:R-:W-:-:S03]  /*2650*/  VIADD R8, R8, 0x1 ;  /* 0x0000000108087836 */ /* 0x000fc60000000000 */
[----:B------:R-:W-:Y:S02]  /*2660*/  UISETP.NE.AND UP0, UPT, UR6, 0x2, UPT ;  /* 0x000000020600788c */ /* 0x000fe4000bf05270 */
[----:B------:R-:W-:Y:S01]  /*2670*/  ISETP.NE.AND P0, PT, R8, 0x2, PT ;  /* 0x000000020800780c */ /* 0x000fe20003f05270 */
[----:B------:R-:W-:Y:S06]  /*2680*/  UGETNEXTWORKID.BROADCAST [UR4], [UR5] ;  /* 0x00000000040073ca */ /* 0x000fec0008000100 */
[----:B------:R-:W-:Y:S02]  /*2690*/  USEL UR4, URZ, 0x1, UP0 ;  /* 0x00000001ff047887 */ /* 0x000fe40008000000 */
[----:B------:R-:W-:-:S04]  /*26a0*/  USEL UR6, UR6, URZ, UP0 ;  /* 0x000000ff06067287 */ /* 0x000fc80008000000 */
[----:B------:R-:W-:Y:S02]  /*26b0*/  LOP3.LUT R12, R12, UR4, RZ, 0x3c, !PT ;  /* 0x000000040c0c7c12 */ /* 0x000fe4000f8e3cff */
[----:B-1----:R-:W-:-:S04]  /*26c0*/  SHF.L.U32 R4, R10, 0x1f, RZ ;  /* 0x0000001f0a047819 */ /* 0x002fc800000006ff */
[----:B------:R-:W1:Y:S02]  /*26d0*/  SYNCS.PHASECHK.TRANS64.TRYWAIT P1, [R0+URZ+0x70], R4 ;  /* 0x00007004000075a7 */ /* 0x000e6400080211ff */
[----:B-1----:R-:W-:Y:S05]  /*26e0*/  @!P1 BRA `(.L_x_42) ;  /* 0x0000004c00b09947 */ /* 0x002fea0003800000 */
.L_x_125:
[C---:B-1----:R-:W-:Y:S01]  /*26f0*/  LEA R4, R11.reuse, UR37, 0x4 ;  /* 0x000000250b047c11 */ /* 0x042fe2000f8e20ff */
[----:B------:R-:W-:Y:S01]  /*2700*/  VIADD R0, R0, 0x80 ;  /* 0x0000008000007836 */ /* 0x000fe20000000000 */
[----:B------:R-:W-:Y:S01]  /*2710*/  SEL R8, R8, RZ, P0 ;  /* 0x000000ff08087207 */ /* 0x000fe20000000000 */
[----:B------:R-:W-:-:S03]  /*2720*/  VIADD R11, R11, 0x1 ;  /* 0x000000010b0b7836 */ /* 0x000fc60000000000 */
[----:B------:R-:W1:Y:S01]  /*2730*/  LDS.128 R4, [R4+0x100] ;  /* 0x0001000004047984 */ /* 0x000e620000000c00 */
[----:B------:R-:W-:Y:S02]  /*2740*/  PRMT R0, RZ, 0x654, R0 ;  /* 0x00000654ff007816 */ /* 0x000fe40000000000 */
[C---:B------:R-:W-:Y:S01]  /*2750*/  ISETP.NE.AND P1, PT, R11.reuse, 0x2, PT ;  /* 0x000000020b00780c */ /* 0x040fe20003f25270 */
[----:B------:R-:W-:Y:S01]  /*2760*/  @!PT LDS RZ, [RZ] ;  /* 0x00000000fffff984 */ /* 0x000fe20000000800 */
[----:B------:R-:W-:Y:S01]  /*2770*/  @!PT LDS RZ, [RZ] ;  /* 0x00000000fffff984 */ /* 0x000fe20000000800 */
[----:B------:R-:W-:Y:S01]  /*2780*/  @!PT LDS RZ, [RZ] ;  /* 0x00000000fffff984 */ /* 0x000fe20000000800 */
[----:B------:R-:W-:Y:S01]  /*2790*/  @!PT LDS RZ, [RZ] ;  /* 0x00000000fffff984 */ /* 0x000fe20000000800 */
[----:B------:R2:W-:Y:S06]  /*27a0*/  MEMBAR.ALL.CTA ;  /* 0x0000000000007992 */ /* 0x0005ec0000008000 */
[----:B--2---:R-:W2:Y:S01]  /*27b0*/  FENCE.VIEW.ASYNC.S ;  /* 0x00000000000073c6 */ /* 0x004ea20000000000 */
[----:B------:R-:W-:Y:S01]  /*27c0*/  SEL R11, R11, RZ, P1 ;  /* 0x000000ff0b0b7207 */ /* 0x000fe20000800000 */
[----:B--2---:R2:W-:Y:S01]  /*27d0*/  SYNCS.ARRIVE.TRANS64.RED.A1T0 RZ, [R0+URZ], RZ ;  /* 0x000000ff00ff79a7 */ /* 0x0045e200081004ff */
[----:B-1----:R-:W-:-:S02]  /*27e0*/  LOP3.LUT P3, RZ, R6, 0x1, RZ, 0xc0, !PT ;  /* 0x0000000106ff7812 */ /* 0x002fc4000786c0ff */
[----:B------:R-:W-:-:S04]  /*27f0*/  SEL R4, RZ, 0x1, P1 ;  /* 0x00000001ff047807 */ /* 0x000fc80000800000 */
[----:B------:R-:W-:Y:S02]  /*2800*/  LOP3.LUT R10, R10, R4, RZ, 0x3c, !PT ;  /* 0x000000040a0a7212 */ /* 0x000fe400078e3cff */
[----:B--2---:R-:W-:-:S04]  /*2810*/  SEL R0, RZ, 0x1, P0 ;  /* 0x00000001ff007807 */ /* 0x004fc80000000000 */
[----:B------:R-:W-:Y:S01]  /*2820*/  LOP3.LUT R9, R9, R0, RZ, 0x3c, !PT ;  /* 0x0000000009097212 */ /* 0x000fe200078e3cff */
[----:B------:R-:W-:Y:S06]  /*2830*/  @P3 BRA `(.L_x_43) ;  /* 0xfffffffc002c3947 */ /* 0x000fec000383ffff */
[----:B------:R-:W-:Y:S01]  /*2840*/  ULEA UR5, UR6, UR37, 0x3 ;  /* 0x0000002506057291 */ /* 0x000fe2000f8e18ff */
[----:B------:R-:W-:-:S08]  /*2850*/  SHF.L.U32 R2, R12, 0x1f, RZ ;  /* 0x0000001f0c027819 */ /* 0x000fd000000006ff */
[----:B------:R-:W1:Y:S02]  /*2860*/  SYNCS.PHASECHK.TRANS64 P0, [UR5+0x80], R2 ;  /* 0x00008002ff0075a7 */ /* 0x000e640008001005 */
[----:B-1----:R-:W-:Y:S05]  /*2870*/  @P0 BRA `(.L_x_44) ;  /* 0x0000000000080947 */ /* 0x002fea0003800000 */
[----:B------:R-:W1:Y:S02]  /*2880*/  SYNCS.PHASECHK.TRANS64.TRYWAIT P0, [UR5+0x80], R2 ;  /* 0x00008002ff0075a7 */ /* 0x000e640008001105 */
[----:B-1----:R-:W-:Y:S05]  /*2890*/  @!P0 BRA `(.L_x_45) ;  /* 0x0000004c00588947 */ /* 0x002fea0003800000 */
.L_x_44:
[----:B------:R-:W-:-:S04]  /*28a0*/  UIADD3 UR4, UPT, UPT, UR6, 0x1, URZ ;  /* 0x0000000106047890 */ /* 0x000fc8000fffe0ff */
[----:B------:R-:W-:-:S04]  /*28b0*/  UISETP.NE.AND UP0, UPT, UR4, 0x2, UPT ;  /* 0x000000020400788c */ /* 0x000fc8000bf05270 */
[----:B------:R-:W-:Y:S02]  /*28c0*/  USEL UR7, URZ, 0x1, UP0 ;  /* 0x00000001ff077887 */ /* 0x000fe40008000000 */
[----:B------:R-:W-:-:S04]  /*28d0*/  USEL UR4, UR4, URZ, UP0 ;  /* 0x000000ff04047287 */ /* 0x000fc80008000000 */
[----:B------:R-:W-:Y:S01]  /*28e0*/  ULEA UR4, UR4, UR37, 0x3 ;  /* 0x0000002504047291 */ /* 0x000fe2000f8e18ff */
[----:B-1----:R-:W-:-:S04]  /*28f0*/  LOP3.LUT R2, R12, UR7, RZ, 0x3c, !PT ;  /* 0x000000070c027c12 */ /* 0x002fc8000f8e3cff */
[----:B------:R-:W-:-:S04]  /*2900*/  SHF.L.U32 R0, R2, 0x1f, RZ ;  /* 0x0000001f02007819 */ /* 0x000fc800000006ff */
[----:B------:R-:W1:Y:S02]  /*2910*/  SYNCS.PHASECHK.TRANS64 P0, [UR4+0x80], R0 ;  /* 0x00008000ff0075a7 */ /* 0x000e640008001004 */
[----:B-1----:R-:W-:Y:S05]  /*2920*/  @P0 EXIT ;  /* 0x000000000000094d */ /* 0x002fea0003800000 */
[----:B------:R-:W-:Y:S02]  /*2930*/  SHF.L.U32 R2, R2, 0x1f, RZ ;  /* 0x0000001f02027819 */ /* 0x000fe400000006ff */
[----:B------:R-:W-:-:S07]  /*2940*/  MOV R0, UR4 ;  /* 0x0000000400007c02 */ /* 0x000fce0008000f00 */
.L_x_46:
[----:B-1----:R1:W2:Y:S02]  /*2950*/  SYNCS.PHASECHK.TRANS64.TRYWAIT P0, [R0+URZ+0x80], R2 ;  /* 0x00008002000075a7 */ /* 0x0022a400080011ff */
[----:B--2---:R-:W-:Y:S05]  /*2960*/  @!P0 NANOSLEEP.SYNCS 0x989680 ;  /* 0x009896800000895d */ /* 0x004fea0003900000 */
[----:B------:R-:W2:Y:S02]  /*2970*/  @!P0 SYNCS.PHASECHK.TRANS64 P0, [R0+URZ+0x80], R2 ;  /* 0x00008002000085a7 */ /* 0x000ea400080010ff */
[----:B--2---:R-:W-:Y:S05]  /*2980*/  @P0 EXIT ;  /* 0x000000000000094d */ /* 0x004fea0003800000 */
[----:B------:R-:W-:Y:S05]  /*2990*/  BRA `(.L_x_46) ;  /* 0xfffffffc00ec7947 */ /* 0x000fea000383ffff */
.L_x_39:
[----:B------:R-:W-:-:S09]  /*29a0*/  UISETP.NE.AND UP1, UPT, UR8, URZ, UPT ;  /* 0x000000ff0800728c */ /* 0x000fd2000bf25270 */
[----:B------:R-:W-:Y:S05]  /*29b0*/  BRA.U UP1, `(.L_x_47) ;  /* 0x0000000d017c7547 */ /* 0x000fea000b800000 */
[----:B------:R-:W-:Y:S01]  /*29c0*/  UMOV UR4, 0x40 ;  /* 0x0000004000047882 */ /* 0x000fe20000000000 */
[----:B------:R-:W-:Y:S01]  /*29d0*/  NOP ;  /* 0x0000000000007918 */ /* 0x000fe20000000000 */
[----:B------:R-:W-:Y:S01]  /*29e0*/  ULEA UR4, UR37, UR4, 0x18 ;  /* 0x0000000425047291 */ /* 0x000fe2000f8ec0ff */
[----:B------:R-:W-:Y:S02]  /*29f0*/  UMOV UR5, 0x400 ;  /* 0x0000040000057882 */ /* 0x000fe40000000000 */
[----:B------:R-:W-:-:S06]  /*2a00*/  ULEA UR37, UR37, UR5, 0x18 ;  /* 0x0000000525257291 */ /* 0x000fcc000f8ec0ff */
[----:B------:R-:W1:Y:S02]  /*2a10*/  LDS.U8 R0, [UR4+0x1c] ;  /* 0x00001c04ff007984 */ /* 0x000e640008000000 */
[----:B-1----:R-:W-:-:S13]  /*2a20*/  ISETP.NE.AND P0, PT, R0, RZ, PT ;  /* 0x000000ff0000720c */ /* 0x002fda0003f05270 */
[----:B------:R-:W-:Y:S05]  /*2a30*/  @P0 BRA `(.L_x_48) ;  /* 0x0000000000580947 */ /* 0x000fea0003800000 */
[----:B------:R-:W-:-:S13]  /*2a40*/  ELECT P0, URZ, PT ;  /* 0x0000000000ff782f */ /* 0x000fda0003800000 */
[----:B------:R-:W-:Y:S05]  /*2a50*/  @!P0 BRA `(.L_x_49) ;  /* 0x0000000000608947 */ /* 0x000fea0003800000 */
[----:B------:R-:W-:Y:S01]  /*2a60*/  UMOV UR5, 0x10 ;  /* 0x0000001000057882 */ /* 0x000fe20000000000 */
[----:B------:R-:W-:Y:S01]  /*2a70*/  HFMA2 R0, -RZ, RZ, 0, 5.9604644775390625e-08 ;  /* 0x00000001ff007431 */ /* 0x000fe200000001ff */
[----:B------:R-:W-:-:S03]  /*2a80*/  MOV R2, 0xffff ;  /* 0x0000ffff00027802 */ /* 0x000fc60000000f00 */
[----:B------:R-:W-:Y:S04]  /*2a90*/  DEPBAR.LE SB1, 0x36 ;  /* 0x00009d800000791a */ /* 0x000fe80000000000 */
[----:B------:R-:W1:Y:S02]  /*2aa0*/  UTCATOMSWS.FIND_AND_SET.ALIGN UP0, UR5, UR5 ;  /* 0x00000005000575e3 */ /* 0x000e640008000800 */
[----:B-1----:R-:W-:Y:S01]  /*2ab0*/  MOV R3, UR5 ;  /* 0x0000000500037c02 */ /* 0x002fe20008000f00 */
[----:B------:R-:W-:Y:S06]  /*2ac0*/  BRA.U UP0, `(.L_x_50) ;  /* 0x0000000100187547 */ /* 0x000fec000b800000 */
.L_x_51:
[----:B------:R-:W-:Y:S05]  /*2ad0*/  NANOSLEEP 0x64 ;  /* 0x000000640000795d */ /* 0x000fea0003800000 */
[----:B------:R-:W-:-:S05]  /*2ae0*/  UMOV UR5, 0x10 ;  /* 0x0000001000057882 */ /* 0x000fca0000000000 */
[----:B------:R-:W-:Y:S04]  /*2af0*/  DEPBAR.LE SB1, 0x36 ;  /* 0x00009d800000791a */ /* 0x000fe80000000000 */
[----:B------:R-:W1:Y:S02]  /*2b00*/  UTCATOMSWS.FIND_AND_SET.ALIGN UP0, UR5, UR5 ;  /* 0x00000005000575e3 */ /* 0x000e640008000800 */
[----:B-1----:R-:W-:Y:S01]  /*2b10*/  MOV R3, UR5 ;  /* 0x0000000500037c02 */ /* 0x002fe20008000f00 */
[----:B------:R-:W-:Y:S05]  /*2b20*/  BRA.U !UP0, `(.L_x_51) ;  /* 0xfffffffd08e87547 */ /* 0x000fea000b83ffff */
.L_x_50:
[-C--:B------:R-:W-:Y:S02]  /*2b30*/  SHF.L.U32 R2, R2, R3.reuse, RZ ;  /* 0x0000000302027219 */ /* 0x080fe400000006ff */
[----:B------:R-:W-:Y:S01]  /*2b40*/  SHF.L.U32 R0, R0, R3, RZ ;  /* 0x0000000300007219 */ /* 0x000fe200000006ff */
[----:B------:R-:W-:Y:S02]  /*2b50*/  IMAD.SHL.U32 R3, R3, 0x20, RZ ;  /* 0x0000002003037824 */ /* 0x000fe400078e00ff */
[----:B------:R1:W-:Y:S04]  /*2b60*/  ATOMS.OR RZ, [UR4+0x14], R2 ;  /* 0x00001402ffff798c */ /* 0x0003e8000b000004 */
[----:B------:R1:W-:Y:S04]  /*2b70*/  ATOMS.OR RZ, [UR4+0x18], R0 ;  /* 0x00001800ffff798c */ /* 0x0003e8000b000004 */
[----:B------:R1:W-:Y:S01]  /*2b80*/  STS [UR37+0x120], R3 ;  /* 0x00012003ff007988 */ /* 0x0003e20008000825 */
[----:B------:R-:W-:Y:S05]  /*2b90*/  BRA `(.L_x_49) ;  /* 0x0000000000107947 */ /* 0x000fea0003800000 */
.L_x_48:
[----:B------:R-:W-:Y:S02]  /*2ba0*/  MOV R0, 0xffffffff ;  /* 0xffffffff00007802 */ /* 0x000fe40000000f00 */
[----:B------:R-:W-:-:S03]  /*2bb0*/  MOV R2, 0x2be0 ;  /* 0x00002be000027802 */ /* 0x000fc60000000f00 */
[----:B------:R1:W-:Y:S04]  /*2bc0*/  STS [UR37+0x120], R0 ;  /* 0x00012000ff007988 */ /* 0x0003e80008000825 */
[----:B-1-3-5:R-:W-:Y:S05]  /*2bd0*/  CALL.REL.NOINC `($__internal_1_$__cuda_sm10x_tcgen05_guardrail_trap_phase_invalid_during_alloc) ;  /* 0x00000050002c7944 */ /* 0x02afea0003c00000 */
.L_x_49:
[----:B------:R-:W-:Y:S05]  /*2be0*/  WARPSYNC.ALL ;  /* 0x0000000000007948 */ /* 0x000fea0003800000 */
[----:B------:R-:W2:Y:S01]  /*2bf0*/  S2UR UR6, SR_CgaCtaId ;  /* 0x00000000000679c3 */ /* 0x000ea20000008800 */
[----:B------:R-:W-:Y:S01]  /*2c00*/  UMOV UR4, 0x400 ;  /* 0x0000040000047882 */ /* 0x000fe20000000000 */
[----:B------:R-:W-:-:S06]  /*2c10*/  NOP ;  /* 0x0000000000007918 */ /* 0x000fcc0000000000 */
[----:B------:R-:W-:Y:S06]  /*2c20*/  BAR.ARV 0x6, 0xa0 ;  /* 0x0182800000007b1d */ /* 0x000fec0000002000 */
[----:B------:R-:W4:Y:S01]  /*2c30*/  LDCU UR7, c[0x0][0x38c] ;  /* 0x00007180ff0777ac */ /* 0x000f220008000800 */
[----:B------:R-:W-:Y:S01]  /*2c40*/  IMAD.MOV.U32 R11, RZ, RZ, 0x1 ;  /* 0x00000001ff0b7424 */ /* 0x000fe200078e00ff */
[----:B------:R-:W-:Y:S01]  /*2c50*/  CS2R R8, SRZ ;  /* 0x0000000000087805 */ /* 0x000fe2000001ff00 */
[----:B------:R-:W-:Y:S01]  /*2c60*/  IMAD.MOV.U32 R10, RZ, RZ, RZ ;  /* 0x000000ffff0a7224 */ /* 0x000fe200078e00ff */
[----:B------:R-:W-:Y:S01]  /*2c70*/  UMOV UR18, URZ ;  /* 0x000000ff00127c82 */ /* 0x000fe20008000000 */
[----:B------:R-:W-:Y:S01]  /*2c80*/  UMOV UR17, URZ ;  /* 0x000000ff00117c82 */ /* 0x000fe20008000000 */
[----:B------:R-:W-:Y:S01]  /*2c90*/  UMOV UR22, 0x0 ;  /* 0x0000000000167882 */ /* 0x000fe20000000000 */
[----:B------:R-:W-:Y:S01]  /*2ca0*/  UMOV UR23, 0x8100010 ;  /* 0x0810001000177882 */ /* 0x000fe20000000000 */
[----:B------:R-:W-:Y:S01]  /*2cb0*/  UMOV UR20, 0x0 ;  /* 0x0000000000147882 */ /* 0x000fe20000000000 */
[----:B------:R-:W-:Y:S01]  /*2cc0*/  UMOV UR21, 0x8100010 ;  /* 0x0810001000157882 */ /* 0x000fe20000000000 */
[----:B--2---:R-:W-:Y:S01]  /*2cd0*/  ULEA UR6, UR6, UR4, 0x18 ;  /* 0x0000000406067291 */ /* 0x004fe2000f8ec0ff */
[----:B------:R-:W2:Y:S03]  /*2ce0*/  LDCU UR4, c[0x0][0x38c] ;  /* 0x00007180ff0477ac */ /* 0x000ea60008000800 */
[----:B------:R-:W-:-:S02]  /*2cf0*/  UIADD3 UR11, UPT, UPT, UR6, 0x6400, URZ ;  /* 0x00006400060b7890 */ /* 0x000fc4000fffe0ff */
[----:B----4-:R-:W-:-:S03]  /*2d00*/  UIADD3 UR7, UPT, UPT, UR7, 0x1f, URZ ;  /* 0x0000001f07077890 */ /* 0x010fc6000fffe0ff */
[----:B-1----:R-:W1:Y:S01]  /*2d10*/  LDS R0, [UR6+0x120] ;  /* 0x00012006ff007984 */ /* 0x002e620008000800 */
[----:B------:R-:W-:Y:S02]  /*2d20*/  UIADD3 UR12, UPT, UPT, UR6, 0xc400, URZ ;  /* 0x0000c400060c7890 */ /* 0x000fe4000fffe0ff */
[----:B------:R-:W-:Y:S02]  /*2d30*/  USHF.R.S32.HI UR5, URZ, 0x1f, UR7 ;  /* 0x0000001fff057899 */ /* 0x000fe40008011407 */
[----:B------:R-:W-:Y:S02]  /*2d40*/  USHF.R.U32.HI UR11, URZ, 0x4, UR11 ;  /* 0x00000004ff0b7899 */ /* 0x000fe4000801160b */
[----:B------:R-:W-:Y:S02]  /*2d50*/  ULEA.HI UR5, UR5, UR7, URZ, 0x5 ;  /* 0x0000000705057291 */ /* 0x000fe4000f8f28ff */
[----:B------:R-:W-:Y:S02]  /*2d60*/  USHF.R.U32.HI UR12, URZ, 0x4, UR12 ;  /* 0x00000004ff0c7899 */ /* 0x000fe4000801160c */
[----:B------:R-:W-:-:S02]  /*2d70*/  USHF.R.S32.HI UR5, URZ, 0x5, UR5 ;  /* 0x00000005ff057899 */ /* 0x000fc40008011405 */
[----:B------:R-:W-:Y:S02]  /*2d80*/  ULOP3.LUT UR11, UR11, 0x3fff, URZ, 0xc0, !UPT ;  /* 0x00003fff0b0b7892 */ /* 0x000fe4000f8ec0ff */
[----:B------:R-:W-:Y:S02]  /*2d90*/  UISETP.LT.AND UP0, UPT, UR5, 0x1, UPT ;  /* 0x000000010500788c */ /* 0x000fe4000bf01270 */
[----:B------:R-:W-:Y:S02]  /*2da0*/  ULOP3.LUT UR12, UR12, 0x3fff, URZ, 0xc0, !UPT ;  /* 0x00003fff0c0c7892 */ /* 0x000fe4000f8ec0ff */
[----:B------:R-:W-:Y:S02]  /*2db0*/  USEL UR10, UR5, 0x1, !UP0 ;  /* 0x00000001050a7887 */ /* 0x000fe4000c000000 */
[----:B------:R-:W-:Y:S02]  /*2dc0*/  ULOP3.LUT UR11, UR11, 0x10000, URZ, 0xfc, !UPT ;  /* 0x000100000b0b7892 */ /* 0x000fe4000f8efcff */
[----:B------:R-:W-:-:S02]  /*2dd0*/  ULOP3.LUT UR12, UR12, 0x10000, URZ, 0xfc, !UPT ;  /* 0x000100000c0c7892 */ /* 0x000fc4000f8efcff */
[----:B------:R-:W-:Y:S02]  /*2de0*/  UIADD3 UR10, UPT, UPT, -UR10, URZ, URZ ;  /* 0x000000ff0a0a7290 */ /* 0x000fe4000fffe1ff */
[----:B--2---:R-:W-:Y:S01]  /*2df0*/  UISETP.GE.AND UP3, UPT, UR4, 0x1, UPT ;  /* 0x000000010400788c */ /* 0x004fe2000bf66270 */
[----:B-1----:R-:W-:-:S15]  /*2e00*/  R2UR UR19, R0 ;  /* 0x00000000001372ca */ /* 0x002fde00000e0000 */
.L_x_58:
[----:B------:R-:W-:Y:S02]  /*2e10*/  LEA R0, R10, UR6, 0x3 ;  /* 0x000000060a007c11 */ /* 0x000fe4000f8e18ff */
[----:B------:R-:W-:Y:S02]  /*2e20*/  SHF.L.U32 R2, R9, 0x1f, RZ ;  /* 0x0000001f09027819 */ /* 0x000fe400000006ff */
[----:B------:R-:W-:Y:S01]  /*2e30*/  PLOP3.LUT P0, PT, PT, PT, UP3, 0x80, 0x8 ;  /* 0x000000000008781c */ /* 0x000fe20003f0f038 */
[----:B------:R-:W-:Y:S01]  /*2e40*/  VIADD R3, R0, 0x80 ;  /* 0x0000008000037836 */ /* 0x000fe20000000000 */
[----:B-1----:R-:W1:Y:S02]  /*2e50*/  SYNCS.PHASECHK.TRANS64.TRYWAIT P1, [R0+URZ+0x70], R2 ;  /* 0x00007002000075a7 */ /* 0x002e6400080211ff */
[----:B-1--4-:R-:W-:Y:S09]  /*2e60*/  @!P1 BRA `(.L_x_52) ;  /* 0x0000004400fc9947 */ /* 0x012ff20003800000 */
.L_x_127:
[----:B------:R-:W-:Y:S01]  /*2e70*/  LEA R4, R10, UR6, 0x4 ;  /* 0x000000060a047c11 */ /* 0x000fe2000f8e20ff */
[----:B------:R-:W-:Y:S01]  /*2e80*/  @UP3 ULEA UR4, UR17, UR6, 0x3 ;  /* 0x0000000611043291 */ /* 0x000fe2000f8e18ff */
[----:B------:R-:W-:Y:S01]  /*2e90*/  PLOP3.LUT P2, PT, PT, PT, PT, 0x80, 0x8 ;  /* 0x000000000008781c */ /* 0x000fe20003f4f070 */
[----:B------:R-:W-:Y:S01]  /*2ea0*/  ULEA UR8, UR18, UR6, 0x3 ;  /* 0x0000000612087291 */ /* 0x000fe2000f8e18ff */
[----:B------:R-:W-:Y:S01]  /*2eb0*/  PRMT R3, RZ, 0x654, R3 ;  /* 0x00000654ff037816 */ /* 0x000fe20000000003 */
[----:B------:R-:W-:Y:S01]  /*2ec0*/  ULEA UR9, UR18, UR19, 0x6 ;  /* 0x0000001312097291 */ /* 0x000fe2000f8e30ff */
[----:B------:R-:W2:Y:S01]  /*2ed0*/  LDS.128 R4, [R4+0x100] ;  /* 0x0001000004047984 */ /* 0x000ea20000000c00 */
[----:B-1----:R-:W-:Y:S02]  /*2ee0*/  @P0 SHF.L.U32 R2, R8, 0x1f, RZ ;  /* 0x0000001f08020819 */ /* 0x002fe400000006ff */
[----:B------:R-:W-:Y:S01]  /*2ef0*/  SHF.L.U32 R0, R11, 0x1f, RZ ;  /* 0x0000001f0b007819 */ /* 0x000fe200000006ff */
[----:B------:R-:W-:Y:S01]  /*2f00*/  @!PT LDS RZ, [RZ] ;  /* 0x00000000fffff984 */ /* 0x000fe20000000800 */
[----:B------:R-:W-:Y:S01]  /*2f10*/  @!PT LDS RZ, [RZ] ;  /* 0x00000000fffff984 */ /* 0x000fe20000000800 */
[----:B------:R-:W-:Y:S01]  /*2f20*/  @!PT LDS RZ, [RZ] ;  /* 0x00000000fffff984 */ /* 0x000fe20000000800 */
[----:B------:R-:W-:Y:S01]  /*2f30*/  @!PT LDS RZ, [RZ] ;  /* 0x00000000fffff984 */ /* 0x000fe20000000800 */
[----:B------:R1:W-:Y:S06]  /*2f40*/  MEMBAR.ALL.CTA ;  /* 0x0000000000007992 */ /* 0x0003ec0000008000 */
[----:B-1----:R-:W1:Y:S02]  /*2f50*/  FENCE.VIEW.ASYNC.S ;  /* 0x00000000000073c6 */ /* 0x002e640000000000 */
[----:B-1----:R1:W-:Y:S01]  /*2f60*/  SYNCS.ARRIVE.TRANS64.RED.A1T0 RZ, [R3+URZ], RZ ;  /* 0x000000ff03ff79a7 */ /* 0x0023e200081004ff */
[----:B------:R1:W4:Y:S01]  /*2f70*/  @P0 SYNCS.PHASECHK.TRANS64.TRYWAIT P2, [UR4], R2 ;  /* 0x00000002ff0005a7 */ /* 0x0003220008041104 */
[----:B--2---:R-:W-:Y:S01]  /*2f80*/  LOP3.LUT P1, RZ, R6, 0x1, RZ, 0xc0, !PT ;  /* 0x0000000106ff7812 */ /* 0x004fe2000782c0ff */
[----:B------:R-:W2:Y:S02]  /*2f90*/  SYNCS.PHASECHK.TRANS64.TRYWAIT P0, [UR8+0xb0], R0 ;  /* 0x0000b000ff0075a7 */ /* 0x000ea40008001108 */
[----:B-12-4-:R-:W-:Y:S10]  /*2fa0*/  @!P0 BRA `(.L_x_53) ;  /* 0x0000004400c08947 */ /* 0x016ff40003800000 */
.L_x_129:
[----:B------:R-:W-:Y:S01]  /*2fb0*/  IADD3 R10, PT, PT, R10, 0x1, RZ ;  /* 0x000000010a0a7810 */ /* 0x000fe20007ffe0ff */
[----:B------:R-:W-:Y:S06]  /*2fc0*/  BRA.U !UP3, `(.L_x_54) ;  /* 0x000000010b987547 */ /* 0x000fec000b800000 */
[----:B------:R-:W-:Y:S01]  /*2fd0*/  UPLOP3.LUT UP4, UPT, UPT, UPT, UPT, 0x40, 0x4 ;  /* 0x000000000004789c */ /* 0x000fe20003f8e870 */
[----:B------:R-:W-:Y:S01]  /*2fe0*/  UMOV UR16, UR10 ;  /* 0x0000000a00107c82 */ /* 0x000fe20008000000 */
[----:B------:R-:W-:Y:S01]  /*2ff0*/  UMOV UR15, UR5 ;  /* 0x00000005000f7c82 */ /* 0x000fe20008000000 */
[----:B------:R-:W-:-:S08]  /*3000*/  UMOV UR14, UR17 ;  /* 0x00000011000e7c82 */ /* 0x000fd00008000000 */
.L_x_57:
[----:B------:R-:W-:Y:S02]  /*3010*/  UIADD3 UR16, UPT, UPT, UR16, 0x1, URZ ;  /* 0x0000000110107890 */ /* 0x000fe4000fffe0ff */
[----:B--2---:R-:W-:Y:S02]  /*3020*/  ULEA UR7, UR14, UR6, 0x3 ;  /* 0x000000060e077291 */ /* 0x004fe4000f8e18ff */
[----:B------:R-:W-:Y:S01]  /*3030*/  UISETP.NE.AND UP0, UPT, UR16, URZ, UPT ;  /* 0x000000ff1000728c */ /* 0x000fe2000bf05270 */
[----:B----4-:R-:W-:Y:S10]  /*3040*/  @P2 BRA `(.L_x_55) ;  /* 0x00000000000c2947 */ /* 0x010ff40003800000 */
[----:B-1----:R-:W-:Y:S04]  /*3050*/  SHF.L.U32 R2, R8, 0x1f, RZ ;  /* 0x0000001f08027819 */ /* 0x002fe800000006ff */
[----:B------:R-:W1:Y:S02]  /*3060*/  SYNCS.PHASECHK.TRANS64.TRYWAIT P0, [UR7], R2 ;  /* 0x00000002ff0075a7 */ /* 0x000e640008001107 */
[----:B-1----:R-:W-:Y:S05]  /*3070*/  @!P0 BRA `(.L_x_56) ;  /* 0x0000004400a48947 */ /* 0x002fea0003800000 */
.L_x_55:
[----:B------:R-:W-:Y:S01]  /*3080*/  UISETP.NE.AND UP1, UPT, UR15, 0x1, UPT ;  /* 0x000000010f00788c */ /* 0x000fe2000bf25270 */
[----:B------:R-:W-:Y:S01]  /*3090*/  PLOP3.LUT P2, PT, PT, PT, PT, 0x80, 0x8 ;  /* 0x000000000008781c */ /* 0x000fe20003f4f070 */
[----:B------:R-:W-:Y:S02]  /*30a0*/  UIADD3 UR17, UPT, UPT, UR14, 0x1, URZ ;  /* 0x000000010e117890 */ /* 0x000fe4000fffe0ff */
[----:B------:R-:W-:Y:S02]  /*30b0*/  ULEA UR24, UR14, UR12, 0x8 ;  /* 0x0000000c0e187291 */ /* 0x000fe4000f8e40ff */
[----:B------:R-:W-:Y:S01]  /*30c0*/  UISETP.NE.AND UP2, UPT, UR17, 0x3, UPT ;  /* 0x000000031100788c */ /* 0x000fe2000bf45270 */
[----:B------:R-:W-:Y:S01]  /*30d0*/  PLOP3.LUT P0, PT, PT, PT, UP1, 0x80, 0x8 ;  /* 0x000000000008781c */ /* 0x000fe20003f0f018 */
[----:B------:R-:W-:Y:S02]  /*30e0*/  ULEA UR26, UR14, UR11, 0x9 ;  /* 0x0000000b0e1a7291 */ /* 0x000fe4000f8e48ff */
[----:B------:R-:W-:Y:S02]  /*30f0*/  USEL UR13, URZ, 0x1, UP2 ;  /* 0x00000001ff0d7887 */ /* 0x000fe40009000000 */
[----:B------:R-:W-:Y:S02]  /*3100*/  USEL UR17, UR17, URZ, UP2 ;  /* 0x000000ff11117287 */ /* 0x000fe40009000000 */
[----:B------:R-:W-:Y:S02]  /*3110*/  UIADD3 UR30, UPT, UPT, UR24, 0x2, URZ ;  /* 0x00000002181e7890 */ /* 0x000fe4000fffe0ff */
[----:B------:R-:W-:Y:S01]  /*3120*/  @UP1 ULEA UR4, UR17, UR6, 0x3 ;  /* 0x0000000611041291 */ /* 0x000fe2000f8e18ff */
[----:B------:R-:W-:Y:S01]  /*3130*/  LOP3.LUT R8, R8, UR13, RZ, 0x3c, !PT ;  /* 0x0000000d08087c12 */ /* 0x000fe2000f8e3cff */
[----:B------:R-:W-:Y:S02]  /*3140*/  UIADD3 UR28, UPT, UPT, UR26, 0x2, URZ ;  /* 0x000000021a1c7890 */ /* 0x000fe4000fffe0ff */
[----:B------:R-:W-:Y:S01]  /*3150*/  UIADD3 UR7, UPT, UPT, UR7, 0x18, URZ ;  /* 0x0000001807077890 */ /* 0x000fe2000fffe0ff */
[----:B-1----:R-:W-:Y:S01]  /*3160*/  @P0 SHF.L.U32 R0, R8, 0x1f, RZ ;  /* 0x0000001f08000819 */ /* 0x002fe200000006ff */
[----:B------:R-:W-:Y:S01]  /*3170*/  UMOV UR25, 0x80004020 ;  /* 0x8000402000197882 */ /* 0x000fe20000000000 */
[----:B------:R-:W-:Y:S01]  /*3180*/  UMOV UR27, 0x80004020 ;  /* 0x80004020001b7882 */ /* 0x000fe20000000000 */
[----:B------:R-:W-:Y:S01]  /*3190*/  UMOV UR31, 0x80004020 ;  /* 0x80004020001f7882 */ /* 0x000fe20000000000 */
[----:B------:R2:W4:Y:S01]  /*31a0*/  @P0 SYNCS.PHASECHK.TRANS64.TRYWAIT P2, [UR4], R0 ;  /* 0x00000000ff0005a7 */ /* 0x0005220008041104 */
[----:B------:R-:W-:Y:S01]  /*31b0*/  UIADD3 UR15, UPT, UPT, UR15, -0x1, URZ ;  /* 0xffffffff0f0f7890 */ /* 0x000fe2000fffe0ff */
[----:B------:R2:W-:Y:S01]  /*31c0*/  UTCHMMA gdesc[UR26], gdesc[UR24], tmem[UR9], tmem[UR22], idesc[UR23], UP4 ;  /* 0x00ff16181a0075ea */ /* 0x0005e2000a000009 */
[----:B------:R-:W-:Y:S01]  /*31d0*/  UPLOP3.LUT UP4, UPT, UPT, UPT, UPT, 0x80, 0x8 ;  /* 0x000000000008789c */ /* 0x000fe20003f8f070 */
[----:B------:R-:W-:Y:S01]  /*31e0*/  UMOV UR29, 0x80004020 ;  /* 0x80004020001d7882 */ /* 0x000fe20000000000 */
[----:B------:R-:W-:Y:S01]  /*31f0*/  UMOV UR14, UR17 ;  /* 0x00000011000e7c82 */ /* 0x000fe20008000000 */
[----:B------:R2:W-:Y:S01]  /*3200*/  UTCHMMA gdesc[UR28], gdesc[UR30], tmem[UR9], tmem[UR20], idesc[UR21], UPT ;  /* 0x00ff141e1c0075ea */ /* 0x0005e2000b800009 */
[----:B------:R2:W-:Y:S01]  /*3210*/  UTCBAR [UR7], URZ ;  /* 0x000000ff070073e9 */ /* 0x0005e200080000ff */
[----:B------:R-:W-:Y:S06]  /*3220*/  BRA.U UP0, `(.L_x_57) ;  /* 0xfffffffd00787547 */ /* 0x000fec000b83ffff */
.L_x_54:
[----:B------:R-:W-:Y:S01]  /*3230*/  UIADD3 UR18, UPT, UPT, UR18, 0x1, URZ ;  /* 0x0000000112127890 */ /* 0x000fe2000fffe0ff */
[C---:B------:R-:W-:Y:S01]  /*3240*/  ISETP.NE.AND P0, PT, R10.reuse, 0x2, PT ;  /* 0x000000020a00780c */ /* 0x040fe20003f05270 */
[----:B------:R-:W-:Y:S02]  /*3250*/  UIADD3 UR8, UPT, UPT, UR8, 0x90, URZ ;  /* 0x0000009008087890 */ /* 0x000fe4000fffe0ff */
[----:B------:R-:W-:Y:S01]  /*3260*/  UISETP.NE.AND UP0, UPT, UR18, 0x4, UPT ;  /* 0x000000041200788c */ /* 0x000fe2000bf05270 */
[----:B-12---:R-:W-:Y:S02]  /*3270*/  SEL R0, RZ, 0x1, P0 ;  /* 0x00000001ff007807 */ /* 0x006fe40000000000 */
[----:B------:R-:W-:Y:S01]  /*3280*/  SEL R10, R10, RZ, P0 ;  /* 0x000000ff0a0a7207 */ /* 0x000fe20000000000 */
[----:B------:R-:W-:Y:S01]  /*3290*/  USEL UR4, URZ, 0x1, UP0 ;  /* 0x00000001ff047887 */ /* 0x000fe20008000000 */
[----:B------:R-:W-:Y:S01]  /*32a0*/  LOP3.LUT R9, R9, R0, RZ, 0x3c, !PT ;  /* 0x0000000009097212 */ /* 0x000fe200078e3cff */
[----:B------:R-:W-:Y:S01]  /*32b0*/  USEL UR18, UR18, URZ, UP0 ;  /* 0x000000ff12127287 */ /* 0x000fe20008000000 */
[----:B------:R1:W-:Y:S03]  /*32c0*/  UTCBAR [UR8], URZ ;  /* 0x000000ff080073e9 */ /* 0x0003e600080000ff */
[----:B------:R-:W-:Y:S01]  /*32d0*/  LOP3.LUT R11, R11, UR4, RZ, 0x3c, !PT ;  /* 0x000000040b0b7c12 */ /* 0x000fe2000f8e3cff */
[----:B------:R-:W-:Y:S07]  /*32e0*/  @P1 BRA `(.L_x_58) ;  /* 0xfffffff800c81947 */ /* 0x000fee000383ffff */
[----:B------:R-:W2:Y:S01]  /*32f0*/  S2UR UR4, SR_CgaCtaId ;  /* 0x00000000000479c3 */ /* 0x000ea20000008800 */
[----:B------:R-:W-:Y:S01]  /*3300*/  ELECT P0, URZ, PT ;  /* 0x0000000000ff782f */ /* 0x000fe20003800000 */
[----:B------:R-:W-:Y:S01]  /*3310*/  IMAD.MOV.U32 R0, RZ, RZ, 0x1 ;  /* 0x00000001ff007424 */ /* 0x000fe200078e00ff */
[----:B------:R-:W-:Y:S01]  /*3320*/  UIADD3 UR6, UPT, UPT, UR6, 0xb0, URZ ;  /* 0x000000b006067890 */ /* 0x000fe2000fffe0ff */
[----:B------:R-:W-:Y:S01]  /*3330*/  SHF.L.U32 R2, R11, 0x1f, RZ ;  /* 0x0000001f0b027819 */ /* 0x000fe200000006ff */
[----:B------:R-:W-:-:S03]  /*3340*/  UMOV UR5, 0x40 ;  /* 0x0000004000057882 */ /* 0x000fc60000000000 */
[----:B------:R-:W-:Y:S01]  /*3350*/  UVIRTCOUNT.DEALLOC.SMPOOL 0x80 ;  /* 0x000000800000784c */ /* 0x000fe20000000000 */
[----:B--2---:R-:W-:Y:S02]  /*3360*/  ULEA UR4, UR4, UR5, 0x18 ;  /* 0x0000000504047291 */ /* 0x004fe4000f8ec0ff */
[----:B------:R-:W-:-:S07]  /*3370*/  ULEA UR5, UR18, UR6, 0x3 ;  /* 0x0000000612057291 */ /* 0x000fce000f8e18ff */
[----:B------:R2:W-:Y:S02]  /*3380*/  @P0 STS.U8 [UR4+0x1c], R0 ;  /* 0x00001c00ff000988 */ /* 0x0005e40008000004 */
[----:B------:R-:W3:Y:S02]  /*3390*/  SYNCS.PHASECHK.TRANS64.TRYWAIT P0, [UR5], R2 ;  /* 0x00000002ff0075a7 */ /* 0x000ee40008001105 */
[----:B--23--:R-:W-:Y:S05]  /*33a0*/  @!P0 BRA `(.L_x_59) ;  /* 0x0000004000f08947 */ /* 0x00cfea0003800000 */
.L_x_132:
[----:B------:R-:W-:-:S04]  /*33b0*/  UIADD3 UR7, UPT, UPT, UR18, 0x1, URZ ;  /* 0x0000000112077890 */ /* 0x000fc8000fffe0ff */
[----:B------:R-:W-:-:S04]  /*33c0*/  UISETP.NE.AND UP0, UPT, UR7, 0x4, UPT ;  /* 0x000000040700788c */ /* 0x000fc8000bf05270 */
[----:B-1----:R-:W-:Y:S02]  /*33d0*/  USEL UR8, URZ, 0x1, UP0 ;  /* 0x00000001ff087887 */ /* 0x002fe40008000000 */
[----:B------:R-:W-:-:S04]  /*33e0*/  USEL UR7, UR7, URZ, UP0 ;  /* 0x000000ff07077287 */ /* 0x000fc80008000000 */
[----:B------:R-:W-:Y:S01]  /*33f0*/  ULEA UR5, UR7, UR6, 0x3 ;  /* 0x0000000607057291 */ /* 0x000fe2000f8e18ff */
[----:B--2---:R-:W-:-:S04]  /*3400*/  LOP3.LUT R2, R11, UR8, RZ, 0x3c, !PT ;  /* 0x000000080b027c12 */ /* 0x004fc8000f8e3cff */
[----:B------:R-:W-:-:S04]  /*3410*/  SHF.L.U32 R3, R2, 0x1f, RZ ;  /* 0x0000001f02037819 */ /* 0x000fc800000006ff */
[----:B------:R-:W1:Y:S02]  /*3420*/  SYNCS.PHASECHK.TRANS64.TRYWAIT P0, [UR5], R3 ;  /* 0x00000003ff0075a7 */ /* 0x000e640008001105 */
[----:B-1----:R-:W-:Y:S05]  /*3430*/  @!P0 BRA `(.L_x_60) ;  /* 0x0000004000e48947 */ /* 0x002fea0003800000 */
.L_x_134:
        /* <DEDUP_REMOVED lines=9> */
.L_x_136:
[----:B------:R-:W-:-:S04]  /*34d0*/  UIADD3 UR7, UPT, UPT, UR7, 0x1, URZ ;  /* 0x0000000107077890 */ /* 0x000fc8000fffe0ff */
[----:B------:R-:W-:-:S04]  /*34e0*/  UISETP.NE.AND UP0, UPT, UR7, 0x4, UPT ;  /* 0x000000040700788c */ /* 0x000fc8000bf05270 */
[----:B------:R-:W-:Y:S02]  /*34f0*/  USEL UR5, URZ, 0x1, UP0 ;  /* 0x00000001ff057887 */ /* 0x000fe40008000000 */
[----:B------:R-:W-:-:S04]  /*3500*/  USEL UR7, UR7, URZ, UP0 ;  /* 0x000000ff07077287 */ /* 0x000fc80008000000 */
[----:B------:R-:W-:Y:S01]  /*3510*/  ULEA UR7, UR7, UR6, 0x3 ;  /* 0x0000000607077291 */ /* 0x000fe2000f8e18ff */
[----:B------:R-:W-:-:S04]  /*3520*/  LOP3.LUT R2, R2, UR5, RZ, 0x3c, !PT ;  /* 0x0000000502027c12 */ /* 0x000fc8000f8e3cff */
[----:B------:R-:W-:-:S04]  /*3530*/  SHF.L.U32 R2, R2, 0x1f, RZ ;  /* 0x0000001f02027819 */ /* 0x000fc800000006ff */
[----:B------:R-:W2:Y:S02]  /*3540*/  SYNCS.PHASECHK.TRANS64.TRYWAIT P0, [UR7], R2 ;  /* 0x00000002ff0075a7 */ /* 0x000ea40008001107 */
[----:B--2---:R-:W-:Y:S05]  /*3550*/  @!P0 BRA `(.L_x_62) ;  /* 0x0000004000cc8947 */ /* 0x004fea0003800000 */
.L_x_138:
[----:B------:R-:W-:Y:S01]  /*3560*/  NOP ;  /* 0x0000000000007918 */ /* 0x000fe20000000000 */
[----:B-1----:R-:W1:Y:S01]  /*3570*/  LDS R0, [UR4+0x14] ;  /* 0x00001404ff007984 */ /* 0x002e620008000800 */
[----:B------:R-:W-:Y:S01]  /*3580*/  ULOP3.LUT UR6, UR19, 0xffff, URZ, 0xc0, !UPT ;  /* 0x0000ffff13067892 */ /* 0x000fe2000f8ec0ff */
[----:B------:R-:W-:Y:S01]  /*3590*/  UMOV UR8, 0xffff ;  /* 0x0000ffff00087882 */ /* 0x000fe20000000000 */
[----:B------:R-:W-:Y:S02]  /*35a0*/  UMOV UR5, 0x1 ;  /* 0x0000000100057882 */ /* 0x000fe40000000000 */
[----:B------:R-:W-:-:S04]  /*35b0*/  USHF.R.U32.HI UR6, URZ, 0x5, UR6 ;  /* 0x00000005ff067899 */ /* 0x000fc80008011606 */
[----:B------:R-:W-:Y:S02]  /*35c0*/  USHF.L.U32 UR8, UR8, UR6, URZ ;  /* 0x0000000608087299 */ /* 0x000fe400080006ff */
[----:B------:R-:W-:-:S04]  /*35d0*/  USHF.L.U32 UR5, UR5, UR6, URZ ;  /* 0x0000000605057299 */ /* 0x000fc800080006ff */
[----:B-1----:R-:W-:-:S04]  /*35e0*/  LOP3.LUT R0, R0, UR8, RZ, 0xc0, !PT ;  /* 0x0000000800007c12 */ /* 0x002fc8000f8ec0ff */
[----:B------:R-:W-:-:S13]  /*35f0*/  ISETP.NE.AND P0, PT, R0, UR8, PT ;  /* 0x0000000800007c0c */ /* 0x000fda000bf05270 */
[----:B------:R-:W-:Y:S05]  /*3600*/  @P0 BRA `(.L_x_63) ;  /* 0x0000000000580947 */ /* 0x000fea0003800000 */
[----:B------:R-:W1:Y:S02]  /*3610*/  LDS R0, [UR4+0x18] ;  /* 0x00001804ff007984 */ /* 0x000e640008000800 */
[----:B-1----:R-:W-:-:S04]  /*3620*/  LOP3.LUT R0, R0, UR5, RZ, 0xc0, !PT ;  /* 0x0000000500007c12 */ /* 0x002fc8000f8ec0ff */
[----:B------:R-:W-:-:S13]  /*3630*/  ISETP.NE.AND P0, PT, R0, UR5, PT ;  /* 0x0000000500007c0c */ /* 0x000fda000bf05270 */
[----:B------:R-:W-:Y:S05]  /*3640*/  @P0 BRA `(.L_x_64) ;  /* 0x00000000003c0947 */ /* 0x000fea0003800000 */
[----:B------:R-:W1:Y:S01]  /*3650*/  S2R R2, SR_LANEID ;  /* 0x0000000000027919 */ /* 0x000e620000000000 */
[----:B------:R-:W-:Y:S01]  /*3660*/  ULOP3.LUT UR8, URZ, UR8, URZ, 0x33, !UPT ;  /* 0x00000008ff087292 */ /* 0x000fe2000f8e33ff */
[----:B------:R-:W-:Y:S02]  /*3670*/  VOTEU.ANY UR7, UPT, PT ;  /* 0x0000000000077886 */ /* 0x000fe400038e0100 */
[----:B------:R-:W-:-:S03]  /*3680*/  UFLO.U32 UR7, UR7 ;  /* 0x00000007000772bd */ /* 0x000fc600080e0000 */
[----:B------:R-:W-:-:S04]  /*3690*/  IMAD.U32 R0, RZ, RZ, UR8 ;  /* 0x00000008ff007e24 */ /* 0x000fc8000f8e00ff */
[----:B------:R2:W3:Y:S02]  /*36a0*/  REDUX UR6, R0 ;  /* 0x00000000000673c4 */ /* 0x0004e40000000000 */
[----:B------:R1:W-:Y:S02]  /*36b0*/  UTCATOMSWS.AND URZ, UR8 ;  /* 0x0000000800ff79e3 */ /* 0x0003e40008000000 */
[----:B-1----:R-:W-:Y:S02]  /*36c0*/  ISETP.EQ.U32.AND P0, PT, R2, UR7, PT ;  /* 0x0000000702007c0c */ /* 0x002fe4000bf02070 */
[----:B--2---:R-:W-:Y:S02]  /*36d0*/  LOP3.LUT R0, RZ, UR5, RZ, 0x33, !PT ;  /* 0x00000005ff007c12 */ /* 0x004fe4000f8e33ff */
[----:B---3--:R-:W-:Y:S02]  /*36e0*/  MOV R2, UR6 ;  /* 0x0000000600027c02 */ /* 0x008fe40008000f00 */
[----:B------:R-:W1:Y:S07]  /*36f0*/  REDUX UR5, R0 ;  /* 0x00000000000573c4 */ /* 0x000e6e0000000000 */
[----:B------:R2:W-:Y:S01]  /*3700*/  @P0 ATOMS.AND RZ, [UR4+0x14], R2 ;  /* 0x00001402ffff098c */ /* 0x0005e2000a800004 */
[----:B-1----:R-:W-:-:S05]  /*3710*/  IMAD.U32 R0, RZ, RZ, UR5 ;  /* 0x00000005ff007e24 */ /* 0x002fca000f8e00ff */
[----:B------:R2:W-:Y:S01]  /*3720*/  @P0 ATOMS.AND RZ, [UR4+0x18], R0 ;  /* 0x00001800ffff098c */ /* 0x0005e2000a800004 */
[----:B------:R-:W-:Y:S05]  /*3730*/  BRA `(.L_x_65) ;  /* 0x0000000000147947 */ /* 0x000fea0003800000 */
.L_x_64:
[----:B------:R-:W-:Y:S02]  /*3740*/  MOV R2, 0x3760 ;  /* 0x0000376000027802 */ /* 0x000fe40000000f00 */
[----:B----45:R-:W-:Y:S05]  /*3750*/  CALL.REL.NOINC `($__internal_0_$__cuda_sm10x_tcgen05_guardrail_trap_col_being_dealloced_not_returned_by_alloc) ;  /* 0x0000004400407944 */ /* 0x030fea0003c00000 */
[----:B------:R-:W-:Y:S05]  /*3760*/  BRA `(.L_x_65) ;  /* 0x0000000000087947 */ /* 0x000fea0003800000 */
.L_x_63:
[----:B------:R-:W-:Y:S02]  /*3770*/  MOV R2, 0x3790 ;  /* 0x0000379000027802 */ /* 0x000fe40000000f00 */
[----:B----45:R-:W-:Y:S05]  /*3780*/  CALL.REL.NOINC `($__internal_2_$__cuda_sm10x_tcgen05_guardrail_trap_unallocated_columns_being_dealloced) ;  /* 0x00000044004c7944 */ /* 0x030fea0003c00000 */
.L_x_65:
[----:B------:R-:W-:Y:S01]  /*3790*/  NOP ;  /* 0x0000000000007918 */ /* 0x000fe20000000000 */
[----:B------:R-:W-:Y:S05]  /*37a0*/  EXIT ;  /* 0x000000000000794d */ /* 0x000fea0003800000 */
.L_x_47:
[----:B------:R-:W-:-:S09]  /*37b0*/  UISETP.NE.OR UP2, UPT, UR8, 0x3, !UP2 ;  /* 0x000000030800788c */ /* 0x000fd2000d745670 */
[----:B------:R-:W-:Y:S05]  /*37c0*/  BRA.U UP2, `(.L_x_66) ;  /* 0x0000000d02b07547 */ /* 0x000fea000b800000 */
[----:B------:R-:W1:Y:S01]  /*37d0*/  LDC R0, c[0x0][0xb30] ;  /* 0x0002cc00ff007b82 */ /* 0x000e620000000800 */
[----:B------:R-:W2:Y:S01]  /*37e0*/  LDCU.64 UR8, c[0x0][0x888] ;  /* 0x00011100ff0877ac */ /* 0x000ea20008000a00 */
[----:B------:R-:W-:Y:S02]  /*37f0*/  HFMA2 R27, -RZ, RZ, 0, 0 ;  /* 0x00000000ff1b7431 */ /* 0x000fe400000001ff */
[----:B------:R-:W-:Y:S01]  /*3800*/  IMAD.MOV.U32 R29, RZ, RZ, 0x1 ;  /* 0x00000001ff1d7424 */ /* 0x000fe200078e00ff */
[----:B------:R-:W-:Y:S01]  /*3810*/  MOV R25, 0x2000 ;  /* 0x0000200000197802 */ /* 0x000fe20000000f00 */
[----:B------:R-:W4:Y:S01]  /*3820*/  LDCU.64 UR4, c[0x0][0x890] ;  /* 0x00011200ff0477ac */ /* 0x000f220008000a00 */
[----:B------:R-:W-:Y:S01]  /*3830*/  IMAD.MOV.U32 R28, RZ, RZ, RZ ;  /* 0x000000ffff1c7224 */ /* 0x000fe200078e00ff */
[----:B------:R-:W3:Y:S01]  /*3840*/  LDC R24, c[0x0][0x370] ;  /* 0x0000dc00ff187b82 */ /* 0x000ee20000000800 */
[----:B------:R-:W-:Y:S01]  /*3850*/  UMOV UR7, 0x400 ;  /* 0x0000040000077882 */ /* 0x000fe20000000000 */
[----:B------:R-:W-:-:S02]  /*3860*/  UPLOP3.LUT UP1, UPT, UPT, UPT, UPT, 0x40, 0x4 ;  /* 0x000000000004789c */ /* 0x000fc40003f2e870 */
[----:B------:R-:W-:Y:S01]  /*3870*/  ULEA UR7, UR37, UR7, 0x18 ;  /* 0x0000000725077291 */ /* 0x000fe2000f8ec0ff */
[----:B------:R-:W-:-:S03]  /*3880*/  UMOV UR13, URZ ;  /* 0x000000ff000d7c82 */ /* 0x000fc60008000000 */
[----:B------:R-:W3:Y:S01]  /*3890*/  LDC R3, c[0x0][0xb0c] ;  /* 0x0002c300ff037b82 */ /* 0x000ee20000000800 */
[----:B--2---:R-:W-:Y:S02]  /*38a0*/  UISETP.NE.U32.AND UP3, UPT, UR8, URZ, UPT ;  /* 0x000000ff0800728c */ /* 0x004fe4000bf65070 */
[----:B----4-:R-:W-:-:S05]  /*38b0*/  UISETP.NE.U32.AND UP4, UPT, UR4, URZ, UPT ;  /* 0x000000ff0400728c */ /* 0x010fca000bf85070 */
[----:B------:R-:W2:Y:S01]  /*38c0*/  LDC R18, c[0x0][0xb20] ;  /* 0x0002c800ff127b82 */ /* 0x000ea20000000800 */
[----:B-1----:R-:W-:Y:S01]  /*38d0*/  ISETP.NE.AND P1, PT, R0, 0x1, PT ;  /* 0x000000010000780c */ /* 0x002fe20003f25270 */
[----:B------:R-:W-:Y:S02]  /*38e0*/  UISETP.NE.AND.EX UP3, UPT, UR9, URZ, UPT, UP3 ;  /* 0x000000ff0900728c */ /* 0x000fe4000bf65330 */
[----:B------:R-:W-:-:S04]  /*38f0*/  UISETP.NE.AND.EX UP4, UPT, UR5, URZ, UPT, UP4 ;  /* 0x000000ff0500728c */ /* 0x000fc8000bf85340 */
[----:B------:R-:W1:Y:S08]  /*3900*/  LDC.64 R30, c[0x0][0x348] ;  /* 0x0000d200ff1e7b82 */ /* 0x000e700000000a00 */
[----:B------:R-:W4:Y:S08]  /*3910*/  LDC.64 R16, c[0x0][0xb10] ;  /* 0x0002c400ff107b82 */ /* 0x000f300000000a00 */
[----:B------:R-:W1:Y:S08]  /*3920*/  LDC.64 R6, c[0x0][0xb18] ;  /* 0x0002c600ff067b82 */ /* 0x000e700000000a00 */
[----:B------:R-:W1:Y:S08]  /*3930*/  LDC.64 R4, c[0x0][0xb28] ;  /* 0x0002ca00ff047b82 */ /* 0x000e700000000a00 */
[----:B--23--:R-:W1:Y:S02]  /*3940*/  LDC R19, c[0x0][0x374] ;  /* 0x0000dd00ff137b82 */ /* 0x00ce640000000800 */
.L_x_75:
[C---:B------:R-:W-:Y:S02]  /*3950*/  LEA R0, R28.reuse, UR7, 0x3 ;  /* 0x000000071c007c11 */ /* 0x040fe4000f8e18ff */
[----:B------:R-:W-:Y:S02]  /*3960*/  SHF.L.U32 R2, R27, 0x1f, RZ ;  /* 0x0000001f1b027819 */ /* 0x000fe400000006ff */
[----:B------:R-:W-:Y:S02]  /*3970*/  LEA R20, R28, UR7, 0x4 ;  /* 0x000000071c147c11 */ /* 0x000fe4000f8e20ff */
[----:B--2---:R-:W2:Y:S02]  /*3980*/  SYNCS.PHASECHK.TRANS64.TRYWAIT P0, [R0+URZ+0x70], R2 ;  /* 0x00007002000075a7 */ /* 0x004ea400080011ff */
[----:B--2---:R-:W-:Y:S05]  /*3990*/  @!P0 BRA `(.L_x_67) ;  /* 0x0000003c00d48947 */ /* 0x004fea0003800000 */
.L_x_139:
[----:B------:R-:W-:Y:S01]  /*39a0*/  ISETP.GE.AND P0, PT, R40, 0x1, PT ;  /* 0x000000012800780c */ /* 0x000fe20003f06270 */
[----:B------:R-:W3:Y:S01]  /*39b0*/  LDS.128 R20, [R20+0x100] ;  /* 0x0001000014147984 */ /* 0x000ee20000000c00 */
[----:B--2---:R-:W-:Y:S01]  /*39c0*/  VIADD R0, R0, 0x80 ;  /* 0x0000008000007836 */ /* 0x004fe20000000000 */
[----:B------:R-:W-:Y:S01]  /*39d0*/  @!PT LDS RZ, [RZ] ;  /* 0x00000000fffff984 */ /* 0x000fe20000000800 */
[----:B------:R-:W-:Y:S01]  /*39e0*/  @!PT LDS RZ, [RZ] ;  /* 0x00000000fffff984 */ /* 0x000fe20000000800 */
[----:B------:R-:W-:Y:S01]  /*39f0*/  @!PT LDS RZ, [RZ] ;  /* 0x00000000fffff984 */ /* 0x000fe20000000800 */
[----:B------:R-:W-:Y:S01]  /*3a00*/  @!PT LDS RZ, [RZ] ;  /* 0x00000000fffff984 */ /* 0x000fe20000000800 */
[----:B------:R2:W-:Y:S06]  /*3a10*/  MEMBAR.ALL.CTA ;  /* 0x0000000000007992 */ /* 0x0005ec0000008000 */
[----:B--2---:R-:W2:Y:S01]  /*3a20*/  FENCE.VIEW.ASYNC.S ;  /* 0x00000000000073c6 */ /* 0x004ea20000000000 */
[----:B------:R-:W-:Y:S04]  /*3a30*/  PRMT R0, RZ, 0x654, R0 ;  /* 0x00000654ff007816 */ /* 0x000fe80000000000 */
[----:B--2---:R2:W-:Y:S01]  /*3a40*/  SYNCS.ARRIVE.TRANS64.RED.A1T0 RZ, [R0+URZ], RZ ;  /* 0x000000ff00ff79a7 */ /* 0x0045e200081004ff */
[----:B---3--:R-:W-:Y:S11]  /*3a50*/  LOP3.LUT P3, RZ, R22, 0x1, RZ, 0xc0, !PT ;  /* 0x0000000116ff7812 */ /* 0x008ff6000786c0ff */
[----:B------:R-:W-:Y:S02]  /*3a60*/  @!UPT UIADD3 URZ, UPT, UPT, URZ, URZ, URZ ;  /* 0x000000fffffff290 */ /* 0x000fe4000fffe0ff */
[----:B------:R-:W-:Y:S02]  /*3a70*/  @P3 MOV R11, R20 ;  /* 0x00000014000b3202 */ /* 0x000fe40000000f00 */
[----:B------:R-:W-:Y:S01]  /*3a80*/  @P3 LOP3.LUT R10, R21, 0xffff, RZ, 0xc0, !PT ;  /* 0x0000ffff150a3812 */ /* 0x000fe200078ec0ff */
[----:B--2---:R-:W-:Y:S06]  /*3a90*/  @!P0 BRA `(.L_x_68) ;  /* 0x0000000000a48947 */ /* 0x004fec0003800000 */
[-C--:B-1----:R-:W-:Y:S01]  /*3aa0*/  IMAD.HI.U32 R0, R19, R7.reuse, RZ ;  /* 0x0000000713007227 */ /* 0x082fe200078e00ff */
[----:B------:R-:W-:Y:S02]  /*3ab0*/  ISETP.NE.AND P0, PT, R6, 0x1, PT ;  /* 0x000000010600780c */ /* 0x000fe40003f05270 */
[----:B------:R-:W-:Y:S01]  /*3ac0*/  ISETP.NE.AND P2, PT, R40, 0x1, PT ;  /* 0x000000012800780c */ /* 0x000fe20003f45270 */
[----:B----4-:R-:W-:Y:S01]  /*3ad0*/  IMAD.HI.U32 R9, R24, R16, RZ ;  /* 0x0000001018097227 */ /* 0x010fe200078e00ff */
[----:B------:R-:W-:Y:S02]  /*3ae0*/  SHF.R.U32.HI R0, RZ, R18, R0 ;  /* 0x00000012ff007219 */ /* 0x000fe40000011600 */
[----:B------:R-:W-:Y:S01]  /*3af0*/  ISETP.NE.AND P4, PT, R3, 0x1, PT ;  /* 0x000000010300780c */ /* 0x000fe20003f85270 */
[----:B------:R-:W-:Y:S01]  /*3b00*/  IMAD.HI.U32 R13, R10, R7, RZ ;  /* 0x000000070a0d7227 */ /* 0x000fe200078e00ff */
[----:B------:R-:W-:Y:S02]  /*3b10*/  SHF.R.U32.HI R9, RZ, R17, R9 ;  /* 0x00000011ff097219 */ /* 0x000fe40000011609 */
[----:B------:R-:W-:Y:S01]  /*3b20*/  SEL R0, R19, R0, !P0 ;  /* 0x0000000013007207 */ /* 0x000fe20004000000 */
[----:B------:R-:W-:Y:S01]  /*3b30*/  IMAD.HI.U32 R12, R11, R16, RZ ;  /* 0x000000100b0c7227 */ /* 0x000fe200078e00ff */
[----:B------:R-:W-:Y:S03]  /*3b40*/  SEL R9, R24, R9, !P4 ;  /* 0x0000000918097207 */ /* 0x000fe60006000000 */
[-C--:B------:R-:W-:Y:S01]  /*3b50*/  IMAD.HI.U32 R8, R0, R4.reuse, RZ ;  /* 0x0000000400087227 */ /* 0x080fe200078e00ff */
[----:B------:R-:W-:Y:S03]  /*3b60*/  SHF.R.U32.HI R12, RZ, R17, R12 ;  /* 0x00000011ff0c7219 */ /* 0x000fe6000001160c */
[----:B------:R-:W-:Y:S01]  /*3b70*/  IMAD.HI.U32 R2, R9, R4, RZ ;  /* 0x0000000409027227 */ /* 0x000fe200078e00ff */
[-C--:B------:R-:W-:Y:S02]  /*3b80*/  @P2 SHF.R.U32.HI R0, RZ, R5.reuse, R8 ;  /* 0x00000005ff002219 */ /* 0x080fe40000011608 */
[----:B------:R-:W-:Y:S02]  /*3b90*/  SHF.R.U32.HI R8, RZ, R18, R13 ;  /* 0x00000012ff087219 */ /* 0x000fe4000001160d */
[----:B------:R-:W-:Y:S01]  /*3ba0*/  @P2 SHF.R.U32.HI R9, RZ, R5, R2 ;  /* 0x00000005ff092219 */ /* 0x000fe20000011602 */
[----:B------:R-:W-:Y:S01]  /*3bb0*/  IMAD R0, R40, R0, RZ ;  /* 0x0000000028007224 */ /* 0x000fe200078e02ff */
[----:B------:R-:W-:Y:S02]  /*3bc0*/  SEL R8, R10, R8, !P0 ;  /* 0x000000080a087207 */ /* 0x000fe40004000000 */
[----:B------:R-:W-:Y:S01]  /*3bd0*/  SEL R2, R11, R12, !P4 ;  /* 0x0000000c0b027207 */ /* 0x000fe20006000000 */
[----:B------:R-:W-:Y:S01]  /*3be0*/  IMAD R12, R40, R9, RZ ;  /* 0x00000009280c7224 */ /* 0x000fe200078e02ff */
[C---:B------:R-:W-:Y:S01]  /*3bf0*/  ISETP.GE.AND P0, PT, R8.reuse, R0, PT ;  /* 0x000000000800720c */ /* 0x040fe20003f06270 */
[----:B------:R-:W-:Y:S03]  /*3c00*/  IMAD.HI.U32 R0, R8, R4, RZ ;  /* 0x0000000408007227 */ /* 0x000fe600078e00ff */
[----:B------:R-:W-:Y:S02]  /*3c10*/  ISETP.GE.OR P0, PT, R2, R12, P0 ;  /* 0x0000000c0200720c */ /* 0x000fe40000706670 */
[-C--:B------:R-:W-:Y:S04]  /*3c20*/  SHF.R.U32.HI R0, RZ, R5.reuse, R0 ;  /* 0x00000005ff007219 */ /* 0x080fe80000011600 */
[----:B------:R-:W-:Y:S05]  /*3c30*/  SEL R13, R8, R0, !P2 ;  /* 0x00000000080d7207 */ /* 0x000fea0005000000 */
[----:B------:R-:W-:Y:S02]  /*3c40*/  IMAD.MOV R12, RZ, RZ, -R13 ;  /* 0x000000ffff0c7224 */ /* 0x000fe400078e0a0d */
[----:B------:R-:W-:Y:S04]  /*3c50*/  @!P0 IMAD.HI.U32 R0, R2, R4, RZ ;  /* 0x0000000402008227 */ /* 0x000fe800078e00ff */
[----:B------:R-:W-:Y:S01]  /*3c60*/  IMAD R12, R40, R12, R8 ;  /* 0x0000000c280c7224 */ /* 0x000fe200078e0208 */
[----:B------:R-:W-:Y:S04]  /*3c70*/  @!P0 SHF.R.U32.HI R0, RZ, R5, R0 ;  /* 0x00000005ff008219 */ /* 0x000fe80000011600 */
[----:B------:R-:W-:Y:S04]  /*3c80*/  @!P0 SEL R0, R2, R0, !P2 ;  /* 0x0000000002008207 */ /* 0x000fe80005000000 */
[----:B------:R-:W-:Y:S01]  /*3c90*/  @!P0 IADD3 R13, PT, PT, R13, -R0, RZ ;  /* 0x800000000d0d8210 */ /* 0x000fe20007ffe0ff */
[----:B------:R-:W-:Y:S01]  /*3ca0*/  @!P0 IMAD R0, R9, R12, R0 ;  /* 0x0000000c09008224 */ /* 0x000fe200078e0200 */
[----:B------:R-:W-:Y:S01]  /*3cb0*/  IADD3 R9, PT, PT, -R8, RZ, RZ ;  /* 0x000000ff08097210 */ /* 0x000fe20007ffe1ff */
[--C-:B------:R-:W-:Y:S02]  /*3cc0*/  IMAD.MOV R12, RZ, RZ, -R2.reuse ;  /* 0x000000ffff0c7224 */ /* 0x100fe400078e0a02 */
[----:B------:R-:W-:Y:S02]  /*3cd0*/  @!P0 IMAD R8, R13, R40, R2 ;  /* 0x000000280d088224 */ /* 0x000fe400078e0202 */
[----:B------:R-:W-:Y:S02]  /*3ce0*/  @!P0 IMAD.MOV.U32 R2, RZ, RZ, R0 ;  /* 0x000000ffff028224 */ /* 0x000fe400078e0000 */
[----:B------:R-:W-:Y:S02]  /*3cf0*/  IMAD R11, R3, R12, R11 ;  /* 0x0000000c030b7224 */ /* 0x000fe400078e020b */
[----:B------:R-:W-:Y:S02]  /*3d00*/  IMAD R10, R6, R9, R10 ;  /* 0x00000009060a7224 */ /* 0x000fe400078e020a */
[----:B------:R-:W-:Y:S02]  /*3d10*/  IMAD R11, R2, R3, R11 ;  /* 0x00000003020b7224 */ /* 0x000fe400078e020b */
[----:B------:R-:W-:Y:S02]  /*3d20*/  IMAD R10, R8, R6, R10 ;  /* 0x00000006080a7224 */ /* 0x000fe400078e020a */
.L_x_68:
[----:B------:R-:W-:Y:S05]  /*3d30*/  BRA.U UP1, `(.L_x_69) ;  /* 0x0000000101107547 */ /* 0x000fea000b800000 */
[----:B------:R-:W-:Y:S04]  /*3d40*/  MOV R2, UR6 ;  /* 0x0000000600027c02 */ /* 0x000fe80008000f00 */
[----:B------:R-:W-:Y:S04]  /*3d50*/  SHF.L.U32 R2, R2, 0x1f, RZ ;  /* 0x0000001f02027819 */ /* 0x000fe800000006ff */
[----:B------:R-:W2:Y:S02]  /*3d60*/  SYNCS.PHASECHK.TRANS64.TRYWAIT P0, [UR7+0x68], R2 ;  /* 0x00006802ff0075a7 */ /* 0x000ea40008001107 */
[----:B--2---:R-:W-:Y:S05]  /*3d70*/  @!P0 BRA `(.L_x_70) ;  /* 0x0000003800f08947 */ /* 0x004fea0003800000 */
.L_x_69:
[----:B------:R-:W-:Y:S02]  /*3d80*/  R2UR UR11, R15 ;  /* 0x000000000f0b72ca */ /* 0x000fe400000e0000 */
[----:B------:R-:W-:Y:S02]  /*3d90*/  R2UR UR10, R14 ;  /* 0x000000000e0a72ca */ /* 0x000fe400000e0000 */
[----:B------:R-:W-:Y:S04]  /*3da0*/  ISETP.NE.U32.AND P2, PT, RZ, UR4, PT ;  /* 0x00000004ff007c0c */ /* 0x000fe8000bf45070 */
[----:B------:R-:W-:Y:S05]  /*3db0*/  ISETP.NE.AND.EX P2, PT, RZ, UR5, PT, P2 ;  /* 0x00000005ff007c0c */ /* 0x000fea000bf45320 */
[----:B------:R-:W-:Y:S02]  /*3dc0*/  USHF.L.U32 UR11, UR11, 0x7, URZ ;  /* 0x000000070b0b7899 */ /* 0x000fe400080006ff */
[----:B------:R-:W-:Y:S01]  /*3dd0*/  USHF.L.U32 UR10, UR10, 0x6, URZ ;  /* 0x000000060a0a7899 */ /* 0x000fe200080006ff */
[----:B------:R-:W-:Y:S11]  /*3de0*/  BRA.U !UP4, `(.L_x_71) ;  /* 0x000000010c347547 */ /* 0x000ff6000b800000 */
[----:B------:R-:W-:Y:S01]  /*3df0*/  UPLOP3.LUT UP0, UPT, UPT, UPT, UP3, 0x80, 0x8 ;  /* 0x000000000008789c */ /* 0x000fe20003f0f030 */
[----:B--2---:R-:W-:Y:S02]  /*3e00*/  HFMA2 R0, -RZ, RZ, 0, 5.9604644775390625e-08 ;  /* 0x00000001ff007431 */ /* 0x004fe400000001ff */
[----:B------:R-:W-:Y:S03]  /*3e10*/  IMAD.MOV.U32 R88, RZ, RZ, 0x1 ;  /* 0x00000001ff587424 */ /* 0x000fe600078e00ff */
[----:B------:R-:W-:Y:S05]  /*3e20*/  PLOP3.LUT P0, PT, PT, PT, UP0, 0x80, 0x8 ;  /* 0x000000000008781c */ /* 0x000fea0003f0f008 */
[----:B------:R-:W2:Y:S01]  /*3e30*/  @UP0 LDCU.64 UR14, c[0x0][0x888] ;  /* 0x00011100ff0e07ac */ /* 0x000ea20008000a00 */
[----:B------:R-:W-:Y:S07]  /*3e40*/  @UP0 UIMAD UR8, UR36, UR4, URZ ;  /* 0x00000004240802a4 */ /* 0x000fee000f8e02ff */
[----:B------:R-:W-:Y:S01]  /*3e50*/  @!P0 PRMT R88, R0, 0x7610, R88 ;  /* 0x0000761000588816 */ /* 0x000fe20000000058 */
[----:B--2---:R-:W-:Y:S03]  /*3e60*/  @UP0 UIMAD.WIDE UR14, UR8, 0x4, UR14 ;  /* 0x00000004080e08a5 */ /* 0x004fe6000f8e020e */
[----:B------:R-:W2:Y:S03]  /*3e70*/  @!UP0 LDCU UR8, c[0x0][0x880] ;  /* 0x00011000ff0887ac */ /* 0x000ea60008000800 */
[----:B------:R-:W-:Y:S01]  /*3e80*/  IMAD.U32 R8, RZ, RZ, UR14 ;  /* 0x0000000eff087e24 */ /* 0x000fe2000f8e00ff */
[----:B------:R-:W-:Y:S05]  /*3e90*/  MOV R9, UR15 ;  /* 0x0000000f00097c02 */ /* 0x000fea0008000f00 */
[----:B-----5:R3:W5:Y:S02]  /*3ea0*/  @P0 LDG.E R49, desc[UR46][R8.64] ;  /* 0x0000002e08310981 */ /* 0x020764000c1e1900 */
[----:B--23--:R-:W-:Y:S07]  /*3eb0*/  @!P0 IMAD.U32 R49, RZ, RZ, UR8 ;  /* 0x00000008ff318e24 */ /* 0x00cfee000f8e00ff */
.L_x_71:
[----:B-----5:R-:W-:Y:S01]  /*3ec0*/  @!P2 FSETP.EQ.AND P0, PT, R49, RZ, PT ;  /* 0x000000ff3100a20b */ /* 0x020fe20003f02000 */
[----:B------:R-:W-:Y:S01]  /*3ed0*/  @!UPT UIADD3 URZ, UPT, UPT, URZ, URZ, URZ ;  /* 0x000000fffffff290 */ /* 0x000fe2000fffe0ff */
[----:B------:R-:W-:Y:S11]  /*3ee0*/  @!P2 BRA `(.L_x_72) ;  /* 0x000000000014a947 */ /* 0x000ff60003800000 */
[----:B------:R-:W-:Y:S02]  /*3ef0*/  LOP3.LUT P2, RZ, R88, 0xff, RZ, 0xc0, !PT ;  /* 0x000000ff58ff7812 */ /* 0x000fe4000784c0ff */
[----:B------:R-:W-:Y:S04]  /*3f00*/  PLOP3.LUT P0, PT, PT, PT, UP0, 0x80, 0x8 ;  /* 0x000000000008781c */ /* 0x000fe80003f0f008 */
[----:B------:R-:W-:Y:S07]  /*3f10*/  PLOP3.LUT P0, PT, P0, PT, PT, 0x8, 0x80 ;  /* 0x000000000080781c */ /* 0x000fee000070e170 */
[----:B------:R-:W-:Y:S11]  /*3f20*/  @P2 FSETP.EQ.AND P0, PT, R49, RZ, PT ;  /* 0x000000ff3100220b */ /* 0x000ff60003f02000 */
[----:B------:R-:W-:Y:S02]  /*3f30*/  @!UPT UIADD3 URZ, UPT, UPT, URZ, URZ, URZ ;  /* 0x000000fffffff290 */ /* 0x000fe4000fffe0ff */
.L_x_72:
[----:B------:R-:W-:Y:S01]  /*3f40*/  ULEA UR15, UR13, UR7, 0x3 ;  /* 0x000000070d0f7291 */ /* 0x000fe2000f8e18ff */
[----:B------:R-:W-:Y:S02]  /*3f50*/  SHF.L.U32 R9, R29, 0x1f, RZ ;  /* 0x0000001f1d097819 */ /* 0x000fe400000006ff */
[----:B------:R-:W-:Y:S04]  /*3f60*/  ELECT P4, URZ, PT ;  /* 0x0000000000ff782f */ /* 0x000fe80003880000 */
[----:B------:R-:W-:Y:S02]  /*3f70*/  PLOP3.LUT P4, PT, P0, P4, PT, 0xf2, 0x2f ;  /* 0x00000000002f781c */ /* 0x000fe40000789e72 */
[----:B------:R-:W3:Y:S11]  /*3f80*/  SYNCS.PHASECHK.TRANS64.TRYWAIT P2, [UR15+0x48], R9 ;  /* 0x00004809ff0075a7 */ /* 0x000ef6000804110f */
[----:B-1----:R-:W-:Y:S05]  /*3f90*/  @!P4 IADD3 R8, P0, PT, R30, 0x580, RZ ;  /* 0x000005801e08c810 */ /* 0x002fea0007f1e0ff */
[----:B--2---:R-:W-:Y:S01]  /*3fa0*/  @!P4 IMAD.X R2, RZ, RZ, R31, P0 ;  /* 0x000000ffff02c224 */ /* 0x004fe200000e061f */
[----:B---3--:R-:W-:Y:S07]  /*3fb0*/  @!P2 BRA `(.L_x_73) ;  /* 0x000000380078a947 */ /* 0x008fee0003800000 */
.L_x_142:
[----:B------:R-:W2:Y:S01]  /*3fc0*/  LDC.64 R12, c[0x0][0xb18] ;  /* 0x0002c600ff0c7b82 */ /* 0x000ea20000000a00 */
[----:B------:R-:W-:Y:S01]  /*3fd0*/  @!P4 R2UR UR8, R2 ;  /* 0x000000000208c2ca */ /* 0x000fe200000e0000 */
[----:B------:R-:W-:Y:S01]  /*3fe0*/  VOTEU.ALL UP2, P4 ;  /* 0x0000000000ff7886 */ /* 0x000fe20002040000 */
[----:B------:R-:W-:Y:S01]  /*3ff0*/  @!P4 R2UR UR9, R8 ;  /* 0x000000000809c2ca */ /* 0x000fe200000e0000 */
[----:B------:R-:W-:Y:S01]  /*4000*/  VOTEU.ALL UP1, P4 ;  /* 0x0000000000ff7886 */ /* 0x000fe20002020000 */
[----:B-1----:R-:W-:Y:S03]  /*4010*/  @!P4 IMAD.MOV.U32 R0, RZ, RZ, 0x2000 ;  /* 0x00002000ff00c424 */ /* 0x002fe600078e00ff */
[----:B------:R-:W1:Y:S01]  /*4020*/  @!P1 LDC R2, c[0x0][0xb0c] ;  /* 0x0002c300ff029b82 */ /* 0x000e620000000800 */
[----:B------:R-:W-:Y:S01]  /*4030*/  UMOV UR20, 0x0 ;  /* 0x0000000000147882 */ /* 0x000fe20000000000 */
[----:B------:R-:W-:Y:S01]  /*4040*/  UMOV UR21, 0x10000000 ;  /* 0x1000000000157882 */ /* 0x000fe20000000000 */
[----:B------:R-:W-:Y:S01]  /*4050*/  UMOV UR12, UR36 ;  /* 0x00000024000c7c82 */ /* 0x000fe20008000000 */
[----:B------:R-:W-:Y:S01]  /*4060*/  UIADD3 UR14, UPT, UPT, UR13, 0x1, URZ ;  /* 0x000000010d0e7890 */ /* 0x000fe2000fffe0ff */
[----:B------:R-:W-:Y:S01]  /*4070*/  @P3 SHF.R.U32.HI R26, RZ, 0x10, R21 ;  /* 0x00000010ff1a3819 */ /* 0x000fe20000011615 */
[----:B------:R-:W-:Y:S02]  /*4080*/  VIADD R28, R28, 0x1 ;  /* 0x000000011c1c7836 */ /* 0x000fe40000000000 */
[----:B------:R-:W-:Y:S01]  /*4090*/  IMAD.U32 R9, RZ, RZ, UR8 ;  /* 0x00000008ff097e24 */ /* 0x000fe2000f8e00ff */
[----:B------:R-:W-:Y:S01]  /*40a0*/  @!UP2 ULEA UR8, UR13, UR7, 0xd ;  /* 0x000000070d08a291 */ /* 0x000fe2000f8e68ff */
[----:B------:R-:W-:Y:S01]  /*40b0*/  IMAD.U32 R8, RZ, RZ, UR9 ;  /* 0x00000009ff087e24 */ /* 0x000fe2000f8e00ff */
[----:B------:R-:W-:Y:S02]  /*40c0*/  UIADD3 UR9, UPT, UPT, UR15, 0x30, URZ ;  /* 0x000000300f097890 */ /* 0x000fe4000fffe0ff */
[----:B------:R-:W-:Y:S01]  /*40d0*/  @!P4 R2UR UR19, R9 ;  /* 0x000000000913c2ca */ /* 0x000fe200000e0000 */
[----:B------:R-:W-:Y:S01]  /*40e0*/  @!UP2 UIADD3 UR8, UPT, UPT, UR8, 0x200, URZ ;  /* 0x000002000808a890 */ /* 0x000fe2000fffe0ff */
[----:B------:R-:W-:Y:S01]  /*40f0*/  @!P4 R2UR UR18, R8 ;  /* 0x000000000812c2ca */ /* 0x000fe200000e0000 */
[----:B------:R-:W-:Y:S01]  /*4100*/  UISETP.NE.AND UP5, UPT, UR14, 0x3, UPT ;  /* 0x000000030e00788c */ /* 0x000fe2000bfa5270 */
[----:B------:R-:W3:Y:S01]  /*4110*/  LDC.64 R8, c[0x0][0xb10] ;  /* 0x0002c400ff087b82 */ /* 0x000ee20000000a00 */
[----:B------:R-:W-:Y:S02]  /*4120*/  UPRMT UR16, UR37, 0x654, UR9 ;  /* 0x0000065425107896 */ /* 0x000fe40008000009 */
[----:B------:R-:W-:Y:S02]  /*4130*/  USEL UR17, URZ, 0x1, UP5 ;  /* 0x00000001ff117887 */ /* 0x000fe4000a800000 */
[----:B------:R-:W-:Y:S04]  /*4140*/  USEL UR14, UR14, URZ, UP5 ;  /* 0x000000ff0e0e7287 */ /* 0x000fe8000a800000 */
[----:B------:R-:W-:Y:S01]  /*4150*/  ULEA UR13, UR14, UR7, 0x3 ;  /* 0x000000070e0d7291 */ /* 0x000fe2000f8e18ff */
[----:B------:R-:W-:Y:S01]  /*4160*/  LOP3.LUT R29, R29, UR17, RZ, 0x3c, !PT ;  /* 0x000000111d1d7c12 */ /* 0x000fe2000f8e3cff */
[----:B------:R1:W-:Y:S01]  /*4170*/  @!UP1 UTMALDG.3D [UR8], [UR18], desc[UR20] ;  /* 0x00001408120095b4 */ /* 0x0003e20008011000 */
[----:B------:R5:W-:Y:S02]  /*4180*/  @!P4 SYNCS.ARRIVE.TRANS64.RED.A0TR RZ, [UR15+0x30], R0 ;  /* 0x00003000ffffc9a7 */ /* 0x000be4000830040f */
[----:B------:R-:W-:Y:S01]  /*4190*/  SHF.L.U32 R14, R29, 0x1f, RZ ;  /* 0x0000001f1d0e7819 */ /* 0x000fe200000006ff */
[C---:B---3--:R-:W-:Y:S01]  /*41a0*/  @!P1 IMAD.HI.U32 R8, R11.reuse, R8, RZ ;  /* 0x000000080b089227 */ /* 0x048fe200078e00ff */
[----:B--2---:R-:W-:Y:S02]  /*41b0*/  @!P1 ISETP.NE.AND P0, PT, R12, 0x1, PT ;  /* 0x000000010c00980c */ /* 0x004fe40003f05270 */
[----:B-1----:R-:W-:Y:S01]  /*41c0*/  @!P1 ISETP.NE.AND P2, PT, R2, 0x1, PT ;  /* 0x000000010200980c */ /* 0x002fe20003f45270 */
[----:B------:R-:W-:Y:S01]  /*41d0*/  SYNCS.ARRIVE.TRANS64.RED.A1T0 RZ, [UR16], RZ ;  /* 0x000000ffffff79a7 */ /* 0x000fe20008100410 */
[C---:B------:R-:W-:Y:S01]  /*41e0*/  @!P1 IMAD.HI.U32 R13, R10.reuse, R13, RZ ;  /* 0x0000000d0a0d9227 */ /* 0x040fe200078e00ff */
[----:B------:R-:W-:Y:S04]  /*41f0*/  @!P1 SHF.R.U32.HI R8, RZ, R9, R8 ;  /* 0x00000009ff089219 */ /* 0x000fe80000011608 */
[----:B------:R-:W-:Y:S01]  /*4200*/  @!P1 SEL R8, R11, R8, !P2 ;  /* 0x000000080b089207 */ /* 0x000fe20005000000 */
[----:B------:R-:W1:Y:S01]  /*4210*/  SYNCS.PHASECHK.TRANS64.TRYWAIT P5, [UR13+0x48], R14 ;  /* 0x0000480eff0075a7 */ /* 0x000e6200080a110d */
[----:B-----5:R-:W2:Y:S02]  /*4220*/  @!P1 LDC R0, c[0x0][0xb20] ;  /* 0x0002c800ff009b82 */ /* 0x020ea40000000800 */
[----:B--2---:R-:W-:Y:S04]  /*4230*/  @!P1 SHF.R.U32.HI R0, RZ, R0, R13 ;  /* 0x00000000ff009219 */ /* 0x004fe8000001160d */
[----:B------:R-:W-:Y:S05]  /*4240*/  @!P1 SEL R9, R10, R0, !P0 ;  /* 0x000000000a099207 */ /* 0x000fea0004000000 */
[----:B------:R-:W-:Y:S02]  /*4250*/  @!P1 IMAD.IADD R0, R9, 0x1, -R8 ;  /* 0x0000000109009824 */ /* 0x000fe400078e0a08 */
[----:B------:R-:W-:Y:S02]  /*4260*/  @!P1 IMAD.IADD R8, R8, 0x1, -R9 ;  /* 0x0000000108089824 */ /* 0x000fe400078e0a09 */
[----:B------:R-:W-:Y:S02]  /*4270*/  @!P1 IMAD R11, R0, R2, R11 ;  /* 0x00000002000b9224 */ /* 0x000fe400078e020b */
[----:B------:R-:W-:Y:S01]  /*4280*/  @!P1 IMAD R10, R8, R12, R10 ;  /* 0x0000000c080a9224 */ /* 0x000fe200078e020a */
[----:B-1----:R-:W-:Y:S06]  /*4290*/  @!P5 BRA `(.L_x_74) ;  /* 0x0000003400d8d947 */ /* 0x002fec0003800000 */
.L_x_144:
[----:B------:R-:W-:Y:S01]  /*42a0*/  @!P4 IADD3 R2, P0, PT, R30, 0x580, RZ ;  /* 0x000005801e02c810 */ /* 0x000fe20007f1e0ff */
[----:B------:R-:W-:Y:S01]  /*42b0*/  UMOV UR18, 0x0 ;  /* 0x0000000000127882 */ /* 0x000fe20000000000 */
[----:B------:R-:W-:Y:S01]  /*42c0*/  UMOV UR19, 0x10000000 ;  /* 0x1000000000137882 */ /* 0x000fe20000000000 */
[----:B------:R-:W-:Y:S01]  /*42d0*/  VOTEU.ALL UP1, P4 ;  /* 0x0000000000ff7886 */ /* 0x000fe20002020000 */
[----:B------:R-:W-:Y:S01]  /*42e0*/  @!P4 R2UR UR9, R2 ;  /* 0x000000000209c2ca */ /* 0x000fe200000e0000 */
[----:B-1----:R-:W-:Y:S01]  /*42f0*/  @!P4 IMAD.X R0, RZ, RZ, R31, P0 ;  /* 0x000000ffff00c224 */ /* 0x002fe200000e061f */
[----:B------:R-:W-:Y:S01]  /*4300*/  UMOV UR12, UR36 ;  /* 0x00000024000c7c82 */ /* 0x000fe20008000000 */
[----:B------:R-:W-:Y:S01]  /*4310*/  @P3 R2UR UR36, R26 ;  /* 0x000000001a2432ca */ /* 0x000fe200000e0000 */
[----:B------:R-:W-:Y:S01]  /*4320*/  @!UP1 ULEA UR15, UR14, UR7, 0xd ;  /* 0x000000070e0f9291 */ /* 0x000fe2000f8e68ff */
[----:B------:R-:W-:Y:S01]  /*4330*/  ISETP.NE.AND P0, PT, R28, 0x2, PT ;  /* 0x000000021c00780c */ /* 0x000fe20003f05270 */
[----:B------:R-:W-:Y:S01]  /*4340*/  @!UP1 UIADD3 UR10, UPT, UPT, UR10, 0x20, URZ ;  /* 0x000000200a0a9890 */ /* 0x000fe2000fffe0ff */
[----:B------:R-:W-:Y:S01]  /*4350*/  @!P4 R2UR UR8, R0 ;  /* 0x000000000008c2ca */ /* 0x000fe200000e0000 */
[----:B------:R-:W-:Y:S01]  /*4360*/  IMAD.IADD R14, R10, 0x1, R86 ;  /* 0x000000010a0e7824 */ /* 0x000fe200078e0256 */
[----:B------:R-:W-:Y:S01]  /*4370*/  SEL R0, RZ, 0x1, P0 ;  /* 0x00000001ff007807 */ /* 0x000fe20000000000 */
[----:B------:R-:W-:Y:S01]  /*4380*/  IMAD.IADD R15, R11, 0x1, R87 ;  /* 0x000000010b0f7824 */ /* 0x000fe200078e0257 */
[----:B------:R-:W-:Y:S02]  /*4390*/  SEL R28, R28, RZ, P0 ;  /* 0x000000ff1c1c7207 */ /* 0x000fe40000000000 */
[----:B------:R-:W-:Y:S01]  /*43a0*/  IMAD.U32 R8, RZ, RZ, UR9 ;  /* 0x00000009ff087e24 */ /* 0x000fe2000f8e00ff */
[----:B------:R-:W-:Y:S01]  /*43b0*/  UIADD3 UR9, UPT, UPT, UR13, 0x30, URZ ;  /* 0x000000300d097890 */ /* 0x000fe2000fffe0ff */
[----:B------:R-:W-:Y:S03]  /*43c0*/  LOP3.LUT R27, R27, R0, RZ, 0x3c, !PT ;  /* 0x000000001b1b7212 */ /* 0x000fe600078e3cff */
[----:B------:R-:W-:Y:S02]  /*43d0*/  @!P4 R2UR UR16, R8 ;  /* 0x000000000810c2ca */ /* 0x000fe400000e0000 */
[----:B------:R-:W-:Y:S01]  /*43e0*/  IMAD.U32 R9, RZ, RZ, UR8 ;  /* 0x00000008ff097e24 */ /* 0x000fe2000f8e00ff */
[----:B------:R-:W-:Y:S01]  /*43f0*/  @!UP1 UIADD3 UR8, UPT, UPT, UR15, 0x200, URZ ;  /* 0x000002000f089890 */ /* 0x000fe2000fffe0ff */
[----:B------:R-:W-:Y:S01]  /*4400*/  VOTEU.ALL UP1, P4 ;  /* 0x0000000000ff7886 */ /* 0x000fe20002020000 */
[----:B------:R-:W-:Y:S02]  /*4410*/  UPRMT UR15, UR37, 0x654, UR9 ;  /* 0x00000654250f7896 */ /* 0x000fe40008000009 */
[----:B------:R-:W-:Y:S11]  /*4420*/  @!P4 R2UR UR17, R9 ;  /* 0x000000000911c2ca */ /* 0x000ff600000e0000 */
[----:B------:R-:W-:Y:S02]  /*4430*/  @!UPT UIADD3 URZ, UPT, UPT, URZ, URZ, URZ ;  /* 0x000000fffffff290 */ /* 0x000fe4000fffe0ff */
[----:B------:R2:W-:Y:S01]  /*4440*/  @!UP1 UTMALDG.3D [UR8], [UR16], desc[UR18] ;  /* 0x00001208100095b4 */ /* 0x0005e20008011000 */
[----:B------:R2:W-:Y:S01]  /*4450*/  @!P4 SYNCS.ARRIVE.TRANS64.RED.A0TR RZ, [UR13+0x30], R25 ;  /* 0x00003019ffffc9a7 */ /* 0x0005e2000830040d */
[----:B------:R-:W-:Y:S04]  /*4460*/  UIADD3 UR13, UPT, UPT, UR14, 0x1, URZ ;  /* 0x000000010e0d7890 */ /* 0x000fe8000fffe0ff */
[----:B------:R-:W-:Y:S04]  /*4470*/  UISETP.NE.AND UP1, UPT, UR13, 0x3, UPT ;  /* 0x000000030d00788c */ /* 0x000fe8000bf25270 */
[----:B------:R-:W-:Y:S02]  /*4480*/  USEL UR14, URZ, 0x1, UP1 ;  /* 0x00000001ff0e7887 */ /* 0x000fe40008800000 */
[----:B------:R-:W-:Y:S02]  /*4490*/  USEL UR13, UR13, URZ, UP1 ;  /* 0x000000ff0d0d7287 */ /* 0x000fe40008800000 */
[----:B------:R-:W-:Y:S02]  /*44a0*/  UPLOP3.LUT UP1, UPT, UPT, UPT, UPT, 0x80, 0x8 ;  /* 0x000000000008789c */ /* 0x000fe40003f2f070 */
[----:B------:R-:W-:Y:S01]  /*44b0*/  LOP3.LUT R29, R29, UR14, RZ, 0x3c, !PT ;  /* 0x0000000e1d1d7c12 */ /* 0x000fe2000f8e3cff */
[----:B------:R-:W-:Y:S01]  /*44c0*/  SYNCS.ARRIVE.TRANS64.RED.A1T0 RZ, [UR15], RZ ;  /* 0x000000ffffff79a7 */ /* 0x000fe2000810040f */
[----:B------:R-:W-:Y:S07]  /*44d0*/  @P3 BRA `(.L_x_75) ;  /* 0xfffffff4001c3947 */ /* 0x000fee000383ffff */
[----:B------:R-:W-:Y:S01]  /*44e0*/  UIADD3 UR7, UPT, UPT, UR7, 0x48, URZ ;  /* 0x0000004807077890 */ /* 0x000fe2000fffe0ff */
[----:B------:R-:W-:-:S03]  /*44f0*/  SHF.L.U32 R2, R29, 0x1f, RZ ;  /* 0x0000001f1d027819 */ /* 0x000fc600000006ff */
[----:B------:R-:W-:-:S09]  /*4500*/  ULEA UR4, UR13, UR7, 0x3 ;  /* 0x000000070d047291 */ /* 0x000fd2000f8e18ff */
[----:B------:R-:W1:Y:S02]  /*4510*/  SYNCS.PHASECHK.TRANS64.TRYWAIT P0, [UR4], R2 ;  /* 0x00000002ff0075a7 */ /* 0x000e640008001104 */
[----:B-1----:R-:W-:Y:S05]  /*4520*/  @!P0 BRA `(.L_x_76) ;  /* 0x00000034004c8947 */ /* 0x002fea0003800000 */
.L_x_146:
        /* <DEDUP_REMOVED lines=9> */
.L_x_148:
[----:B------:R-:W-:-:S04]  /*45c0*/  UIADD3 UR5, UPT, UPT, UR5, 0x1, URZ ;  /* 0x0000000105057890 */ /* 0x000fc8000fffe0ff */
[----:B------:R-:W-:-:S04]  /*45d0*/  UISETP.NE.AND UP0, UPT, UR5, 0x3, UPT ;  /* 0x000000030500788c */ /* 0x000fc8000bf05270 */
[----:B------:R-:W-:Y:S02]  /*45e0*/  USEL UR4, URZ, 0x1, UP0 ;  /* 0x00000001ff047887 */ /* 0x000fe40008000000 */
[----:B------:R-:W-:-:S04]  /*45f0*/  USEL UR5, UR5, URZ, UP0 ;  /* 0x000000ff05057287 */ /* 0x000fc80008000000 */
[----:B------:R-:W-:Y:S01]  /*4600*/  ULEA UR5, UR5, UR7, 0x3 ;  /* 0x0000000705057291 */ /* 0x000fe2000f8e18ff */
[----:B-1----:R-:W-:-:S04]  /*4610*/  LOP3.LUT R2, R29, UR4, RZ, 0x3c, !PT ;  /* 0x000000041d027c12 */ /* 0x002fc8000f8e3cff */
[----:B------:R-:W-:Y:S01]  /*4620*/  SHF.L.U32 R2, R2, 0x1f, RZ ;  /* 0x0000001f02027819 */ /* 0x000fe200000006ff */
[----:B------:R-:W-:-:S07]  /*4630*/  IMAD.U32 R0, RZ, RZ, UR5 ;  /* 0x00000005ff007e24 */ /* 0x000fce000f8e00ff */
.L_x_78:
[----:B-1----:R1:W3:Y:S02]  /*4640*/  SYNCS.PHASECHK.TRANS64.TRYWAIT P0, [R0+URZ], R2 ;  /* 0x00000002000075a7 */ /* 0x0022e400080011ff */
[----:B---3--:R-:W-:Y:S05]  /*4650*/  @!P0 NANOSLEEP.SYNCS 0x989680 ;  /* 0x009896800000895d */ /* 0x008fea0003900000 */
[----:B------:R-:W3:Y:S02]  /*4660*/  @!P0 SYNCS.PHASECHK.TRANS64 P0, [R0+URZ], R2 ;  /* 0x00000002000085a7 */ /* 0x000ee400080010ff */
[----:B--23--:R-:W-:Y:S05]  /*4670*/  @P0 EXIT ;  /* 0x000000000000094d */ /* 0x00cfea0003800000 */
[----:B------:R-:W-:Y:S05]  /*4680*/  BRA `(.L_x_78) ;  /* 0xfffffffc00ec7947 */ /* 0x000fea000383ffff */
.L_x_66:
[----:B------:R-:W-:-:S06]  /*4690*/  UISETP.GE.AND UP1, UPT, UR8, 0x4, UPT ;  /* 0x000000040800788c */ /* 0x000fcc000bf26270 */
[----:B------:R-:W-:-:S13]  /*46a0*/  PLOP3.LUT P0, PT, PT, PT, UP1, 0x80, 0x8 ;  /* 0x000000000008781c */ /* 0x000fda0003f0f018 */
[----:B------:R-:W-:Y:S05]  /*46b0*/  @!P0 EXIT ;  /* 0x000000000000894d */ /* 0x000fea0003800000 */
[----:B------:R-:W-:Y:S01]  /*46c0*/  BAR.SYNC.DEFER_BLOCKING 0x6, 0xa0 ;  /* 0x0182800000007b1d */ /* 0x000fe20000010000 */
[C---:B------:R-:W-:Y:S01]  /*46d0*/  IMAD.SHL.U32 R2, R93.reuse, 0x20, RZ ;  /* 0x000000205d027824 */ /* 0x040fe200078e00ff */
[C---:B------:R-:W-:Y:S01]  /*46e0*/  LOP3.LUT R94, R93.reuse, 0x2, RZ, 0xc0, !PT ;  /* 0x000000025d5e7812 */ /* 0x040fe200078ec0ff */
[C---:B------:R-:W-:Y:S01]  /*46f0*/  IMAD.SHL.U32 R99, R93.reuse, 0x4, RZ ;  /* 0x000000045d637824 */ /* 0x040fe200078e00ff */
[C---:B------:R-:W-:Y:S01]  /*4700*/  LOP3.LUT R100, R93.reuse, 0x60, RZ, 0xc0, !PT ;  /* 0x000000605d647812 */ /* 0x040fe200078ec0ff */
[C---:B------:R-:W-:Y:S01]  /*4710*/  IMAD.U32 R46, R93.reuse, 0x10000, RZ ;  /* 0x000100005d2e7824 */ /* 0x040fe200078e00ff */
[----:B------:R-:W-:Y:S02]  /*4720*/  UMOV UR48, 0x400 ;  /* 0x0000040000307882 */ /* 0x000fe40000000000 */
[----:B------:R-:W1:Y:S01]  /*4730*/  LDC R91, c[0x0][0x370] ;  /* 0x0000dc00ff5b7b82 */ /* 0x000e620000000800 */
[----:B------:R-:W-:Y:S01]  /*4740*/  ULEA UR48, UR37, UR48, 0x18 ;  /* 0x0000003025307291 */ /* 0x000fe2000f8ec0ff */
[----:B------:R-:W-:Y:S01]  /*4750*/  LOP3.LUT R3, R2, 0xc0, RZ, 0xc0, !PT ;  /* 0x000000c002037812 */ /* 0x000fe200078ec0ff */
[----:B------:R-:W-:Y:S01]  /*4760*/  IMAD.MOV.U32 R45, RZ, RZ, RZ ;  /* 0x000000ffff2d7224 */ /* 0x000fe200078e00ff */
[----:B------:R-:W-:Y:S01]  /*4770*/  LOP3.LUT R93, R93, 0x4, RZ, 0xc0, !PT ;  /* 0x000000045d5d7812 */ /* 0x000fe200078ec0ff */
[----:B------:R-:W-:Y:S01]  /*4780*/  UIADD3 UR52, UPT, UPT, UR48, 0x200, URZ ;  /* 0x0000020030347890 */ /* 0x000fe2000fffe0ff */
[----:B------:R-:W-:-:S02]  /*4790*/  LOP3.LUT R99, R3, 0x18, R99, 0xf8, !PT ;  /* 0x0000001803637812 */ /* 0x000fc400078ef863 */
[----:B------:R-:W-:Y:S01]  /*47a0*/  CS2R R96, SRZ ;  /* 0x0000000000607805 */ /* 0x000fe2000001ff00 */
[----:B------:R-:W2:Y:S01]  /*47b0*/  LDC R42, c[0x0][0xb0c] ;  /* 0x0002c300ff2a7b82 */ /* 0x000ea20000000800 */
[----:B------:R-:W-:Y:S01]  /*47c0*/  LOP3.LUT R46, R46, 0x600000, RZ, 0xc0, !PT ;  /* 0x006000002e2e7812 */ /* 0x000fe200078ec0ff */
[----:B------:R-:W-:Y:S01]  /*47d0*/  IMAD.MOV.U32 R103, RZ, RZ, RZ ;  /* 0x000000ffff677224 */ /* 0x000fe200078e00ff */
[----:B------:R-:W-:Y:S01]  /*47e0*/  IADD3 R98, PT, PT, -R93, 0x2, RZ ;  /* 0x000000025d627810 */ /* 0x000fe20007ffe1ff */
[----:B------:R-:W-:Y:S01]  /*47f0*/  IMAD.MOV R94, RZ, RZ, -R94 ;  /* 0x000000ffff5e7224 */ /* 0x000fe200078e0a5e */
[----:B------:R-:W-:Y:S01]  /*4800*/  LOP3.LUT R99, R99, 0xf20, R2, 0xf8, !PT ;  /* 0x00000f2063637812 */ /* 0x000fe200078ef802 */
[----:B------:R-:W-:Y:S01]  /*4810*/  IMAD.MOV R93, RZ, RZ, -R93 ;  /* 0x000000ffff5d7224 */ /* 0x000fe200078e0a5d */
[----:B------:R-:W4:Y:S01]  /*4820*/  LDCU.64 UR54, c[0x0][0x348] ;  /* 0x00006900ff3677ac */ /* 0x000f220008000a00 */
[----:B------:R-:W1:Y:S01]  /*4830*/  LDC R89, c[0x0][0xb20] ;  /* 0x0002c800ff597b82 */ /* 0x000e620000000800 */
[----:B------:R-:W3:Y:S01]  /*4840*/  LDS R0, [UR48+0x120] ;  /* 0x00012030ff007984 */ /* 0x000ee20008000800 */
[----:B------:R-:W-:Y:S01]  /*4850*/  IMAD.SHL.U32 R98, R98, 0x10, RZ ;  /* 0x0000001062627824 */ /* 0x000fe200078e00ff */
[----:B------:R-:W-:Y:S01]  /*4860*/  LEA R99, R99, UR52, 0x1 ;  /* 0x0000003463637c11 */ /* 0x000fe2000f8e08ff */
[----:B------:R-:W-:Y:S01]  /*4870*/  UMOV UR51, 0x1 ;  /* 0x0000000100337882 */ /* 0x000fe20000000000 */
[----:B------:R-:W-:Y:S01]  /*4880*/  UMOV UR56, URZ ;  /* 0x000000ff00387c82 */ /* 0x000fe20008000000 */
[----:B------:R-:W1:Y:S02]  /*4890*/  LDCU.64 UR38, c[0x0][0x888] ;  /* 0x00011100ff2677ac */ /* 0x000e640008000a00 */
[----:B------:R-:W1:Y:S01]  /*48a0*/  LDC R41, c[0x0][0xb30] ;  /* 0x0002cc00ff297b82 */ /* 0x000e620000000800 */
[----:B------:R-:W1:Y:S01]  /*48b0*/  LDCU.64 UR44, c[0x0][0x890] ;  /* 0x00011200ff2c77ac */ /* 0x000e620008000a00 */
[----:B------:R-:W-:Y:S01]  /*48c0*/  UMOV UR50, URZ ;  /* 0x000000ff00327c82 */ /* 0x000fe20008000000 */
[----:B------:R-:W-:-:S05]  /*48d0*/  UMOV UR49, URZ ;  /* 0x000000ff00317c82 */ /* 0x000fca0008000000 */
[----:B------:R-:W1:Y:S08]  /*48e0*/  LDC.64 R84, c[0x0][0xb10] ;  /* 0x0002c400ff547b82 */ /* 0x000e700000000a00 */
[----:B------:R-:W1:Y:S08]  /*48f0*/  LDC.64 R38, c[0x0][0xb18] ;  /* 0x0002c600ff267b82 */ /* 0x000e700000000a00 */
[----:B------:R-:W1:Y:S08]  /*4900*/  LDC.64 R36, c[0x0][0xb28] ;  /* 0x0002ca00ff247b82 */ /* 0x000e700000000a00 */
[----:B------:R-:W1:Y:S01]  /*4910*/  LDC.64 R82, c[0x0][0x8b0] ;  /* 0x00022c00ff527b82 */ /* 0x000e620000000a00 */
[----:B---3--:R-:W-:-:S07]  /*4920*/  IMAD.IADD R46, R0, 0x1, R46 ;  /* 0x00000001002e7824 */ /* 0x008fce00078e022e */
[----:B------:R-:W3:Y:S08]  /*4930*/  LDC.64 R80, c[0x0][0x8a8] ;  /* 0x00022a00ff507b82 */ /* 0x000ef00000000a00 */
[----:B--2-4-:R-:W1:Y:S02]  /*4940*/  LDC R90, c[0x0][0x374] ;  /* 0x0000dd00ff5a7b82 */ /* 0x014e640000000800 */
.L_x_109:
[C---:B------:R-:W-:Y:S02]  /*4950*/  LEA R0, R103.reuse, UR48, 0x3 ;  /* 0x0000003067007c11 */ /* 0x040fe4000f8e18ff */
[----:B------:R-:W-:Y:S02]  /*4960*/  SHF.L.U32 R2, R96, 0x1f, RZ ;  /* 0x0000001f60027819 */ /* 0x000fe400000006ff */
[----:B------:R-:W-:Y:S02]  /*4970*/  LEA R16, R103, UR48, 0x4 ;  /* 0x0000003067107c11 */ /* 0x000fe4000f8e20ff */
[----:B------:R-:W2:Y:S02]  /*4980*/  SYNCS.PHASECHK.TRANS64.TRYWAIT P0, [R0+URZ+0x70], R2 ;  /* 0x00007002000075a7 */ /* 0x000ea400080011ff */
[----:B--2---:R-:W-:Y:S05]  /*4990*/  @!P0 BRA `(.L_x_79) ;  /* 0x0000003000608947 */ /* 0x004fea0003800000 */
.L_x_149:
[----:B------:R-:W4:Y:S01]  /*49a0*/  LDC.64 R10, c[0x0][0xb10] ;  /* 0x0002c400ff0a7b82 */ /* 0x000f220000000a00 */
[----:B------:R-:W3:Y:S01]  /*49b0*/  LDS.128 R16, [R16+0x100] ;  /* 0x0001000010107984 */ /* 0x000ee20000000c00 */
[----:B-1----:R-:W-:Y:S01]  /*49c0*/  ISETP.NE.AND P1, PT, R41, 0x1, PT ;  /* 0x000000012900780c */ /* 0x002fe20003f25270 */
[----:B--2---:R-:W-:Y:S01]  /*49d0*/  VIADD R0, R0, 0x80 ;  /* 0x0000008000007836 */ /* 0x004fe20000000000 */
[----:B------:R-:W-:Y:S04]  /*49e0*/  ISETP.GE.AND P0, PT, R40, 0x1, PT ;  /* 0x000000012800780c */ /* 0x000fe80003f06270 */
[----:B------:R-:W1:Y:S01]  /*49f0*/  LDC.64 R8, c[0x0][0xb18] ;  /* 0x0002c600ff087b82 */ /* 0x000e620000000a00 */
[----:B------:R-:W-:Y:S01]  /*4a00*/  PRMT R0, RZ, 0x654, R0 ;  /* 0x00000654ff007816 */ /* 0x000fe20000000000 */
[----:B------:R-:W-:Y:S01]  /*4a10*/  @!PT LDS RZ, [RZ] ;  /* 0x00000000fffff984 */ /* 0x000fe20000000800 */
[----:B------:R-:W-:Y:S01]  /*4a20*/  @!PT LDS RZ, [RZ] ;  /* 0x00000000fffff984 */ /* 0x000fe20000000800 */
[----:B------:R-:W-:Y:S01]  /*4a30*/  @!PT LDS RZ, [RZ] ;  /* 0x00000000fffff984 */ /* 0x000fe20000000800 */
[----:B------:R-:W-:Y:S01]  /*4a40*/  @!PT LDS RZ, [RZ] ;  /* 0x00000000fffff984 */ /* 0x000fe20000000800 */
[----:B------:R2:W-:Y:S06]  /*4a50*/  MEMBAR.ALL.CTA ;  /* 0x0000000000007992 */ /* 0x0005ec0000008000 */
[----:B--2---:R-:W2:Y:S01]  /*4a60*/  FENCE.VIEW.ASYNC.S ;  /* 0x00000000000073c6 */ /* 0x004ea20000000000 */
[----:B------:R-:W1:Y:S08]  /*4a70*/  @!P1 LDC R12, c[0x0][0xb20] ;  /* 0x0002c800ff0c9b82 */ /* 0x000e700000000800 */
[----:B------:R-:W1:Y:S01]  /*4a80*/  @!P1 LDC R7, c[0x0][0xb0c] ;  /* 0x0002c300ff079b82 */ /* 0x000e620000000800 */
[----:B--2---:R2:W-:Y:S01]  /*4a90*/  SYNCS.ARRIVE.TRANS64.RED.A1T0 RZ, [R0+URZ], RZ ;  /* 0x000000ff00ff79a7 */ /* 0x0045e200081004ff */
[----:B---3--:R-:W-:Y:S04]  /*4aa0*/  LOP3.LUT P4, RZ, R18, 0x1, RZ, 0xc0, !PT ;  /* 0x0000000112ff7812 */ /* 0x008fe8000788c0ff */
[----:B------:R-:W-:Y:S09]  /*4ab0*/  P2R R101, PR, RZ, 0x10 ;  /* 0x00000010ff657803 */ /* 0x000ff20000000000 */
[----:B------:R-:W-:Y:S02]  /*4ac0*/  @P4 MOV R44, R16 ;  /* 0x00000010002c4202 */ /* 0x000fe40000000f00 */
[----:B------:R-:W-:Y:S01]  /*4ad0*/  @P4 LOP3.LUT R43, R17, 0xffff, RZ, 0xc0, !PT ;  /* 0x0000ffff112b4812 */ /* 0x000fe200078ec0ff */
[----:B--2-4-:R-:W-:Y:S06]  /*4ae0*/  @!P0 BRA `(.L_x_80) ;  /* 0x0000000000a48947 */ /* 0x014fec0003800000 */
[----:B------:R-:W-:Y:S01]  /*4af0*/  IMAD.HI.U32 R0, R90, R39, RZ ;  /* 0x000000275a007227 */ /* 0x000fe200078e00ff */
[----:B------:R-:W-:Y:S02]  /*4b00*/  ISETP.NE.AND P0, PT, R38, 0x1, PT ;  /* 0x000000012600780c */ /* 0x000fe40003f05270 */
[----:B------:R-:W-:Y:S01]  /*4b10*/  ISETP.NE.AND P2, PT, R40, 0x1, PT ;  /* 0x000000012800780c */ /* 0x000fe20003f45270 */
[----:B------:R-:W-:Y:S01]  /*4b20*/  IMAD.HI.U32 R4, R91, R84, RZ ;  /* 0x000000545b047227 */ /* 0x000fe200078e00ff */
[----:B------:R-:W-:Y:S02]  /*4b30*/  SHF.R.U32.HI R0, RZ, R89, R0 ;  /* 0x00000059ff007219 */ /* 0x000fe40000011600 */
[----:B------:R-:W-:Y:S01]  /*4b40*/  ISETP.NE.AND P3, PT, R42, 0x1, PT ;  /* 0x000000012a00780c */ /* 0x000fe20003f65270 */
[----:B------:R-:W-:Y:S01]  /*4b50*/  IMAD.HI.U32 R6, R43, R39, RZ ;  /* 0x000000272b067227 */ /* 0x000fe200078e00ff */
[-C--:B------:R-:W-:Y:S02]  /*4b60*/  SHF.R.U32.HI R4, RZ, R85.reuse, R4 ;  /* 0x00000055ff047219 */ /* 0x080fe40000011604 */
[----:B------:R-:W-:Y:S01]  /*4b70*/  SEL R0, R90, R0, !P0 ;  /* 0x000000005a007207 */ /* 0x000fe20004000000 */
[----:B------:R-:W-:Y:S01]  /*4b80*/  IMAD.HI.U32 R5, R44, R84, RZ ;  /* 0x000000542c057227 */ /* 0x000fe200078e00ff */
[----:B------:R-:W-:Y:S03]  /*4b90*/  SEL R4, R91, R4, !P3 ;  /* 0x000000045b047207 */ /* 0x000fe60005800000 */
[-C--:B------:R-:W-:Y:S01]  /*4ba0*/  IMAD.HI.U32 R3, R0, R36.reuse, RZ ;  /* 0x0000002400037227 */ /* 0x080fe200078e00ff */
[----:B------:R-:W-:Y:S03]  /*4bb0*/  SHF.R.U32.HI R5, RZ, R85, R5 ;  /* 0x00000055ff057219 */ /* 0x000fe60000011605 */
[----:B------:R-:W-:Y:S01]  /*4bc0*/  IMAD.HI.U32 R2, R4, R36, RZ ;  /* 0x0000002404027227 */ /* 0x000fe200078e00ff */
[----:B------:R-:W-:Y:S02]  /*4bd0*/  @P2 SHF.R.U32.HI R0, RZ, R37, R3 ;  /* 0x00000025ff002219 */ /* 0x000fe40000011603 */
[----:B------:R-:W-:Y:S02]  /*4be0*/  SHF.R.U32.HI R3, RZ, R89, R6 ;  /* 0x00000059ff037219 */ /* 0x000fe40000011606 */
[----:B------:R-:W-:Y:S01]  /*4bf0*/  @P2 SHF.R.U32.HI R4, RZ, R37, R2 ;  /* 0x00000025ff042219 */ /* 0x000fe20000011602 */
[----:B------:R-:W-:Y:S01]  /*4c00*/  IMAD R0, R40, R0, RZ ;  /* 0x0000000028007224 */ /* 0x000fe200078e02ff */
[----:B------:R-:W-:Y:S02]  /*4c10*/  SEL R3, R43, R3, !P0 ;  /* 0x000000032b037207 */ /* 0x000fe40004000000 */
[----:B------:R-:W-:Y:S01]  /*4c20*/  SEL R2, R44, R5, !P3 ;  /* 0x000000052c027207 */ /* 0x000fe20005800000 */
[----:B------:R-:W-:Y:S01]  /*4c30*/  IMAD R5, R40, R4, RZ ;  /* 0x0000000428057224 */ /* 0x000fe200078e02ff */
[C---:B------:R-:W-:Y:S01]  /*4c40*/  ISETP.GE.AND P0, PT, R3.reuse, R0, PT ;  /* 0x000000000300720c */ /* 0x040fe20003f06270 */
[C---:B------:R-:W-:Y:S03]  /*4c50*/  IMAD.HI.U32 R0, R3.reuse, R36, RZ ;  /* 0x0000002403007227 */ /* 0x040fe600078e00ff */
[C---:B------:R-:W-:Y:S02]  /*4c60*/  ISETP.GE.OR P0, PT, R2.reuse, R5, P0 ;  /* 0x000000050200720c */ /* 0x040fe40000706670 */
[----:B------:R-:W-:Y:S04]  /*4c70*/  SHF.R.U32.HI R0, RZ, R37, R0 ;  /* 0x00000025ff007219 */ /* 0x000fe80000011600 */
[C---:B------:R-:W-:Y:S05]  /*4c80*/  SEL R6, R3.reuse, R0, !P2 ;  /* 0x0000000003067207 */ /* 0x040fea0005000000 */
        /* <DEDUP_REMOVED lines=14> */
[----:B------:R-:W-:Y:S07]  /*4d70*/  IMAD R43, R3, R38, R43 ;  /* 0x00000026032b7224 */ /* 0x000fee00078e022b */
.L_x_80:
[----:B-1----:R-:W-:Y:S01]  /*4d80*/  @!P1 ISETP.NE.AND P0, PT, R8, 0x1, PT ;  /* 0x000000010800980c */ /* 0x002fe20003f05270 */
[----:B------:R-:W-:Y:S01]  /*4d90*/  @!P1 IMAD.HI.U32 R0, R44, R10, RZ ;  /* 0x0000000a2c009227 */ /* 0x000fe200078e00ff */
[----:B------:R-:W-:Y:S01]  /*4da0*/  @!P1 ISETP.NE.AND P2, PT, R7, 0x1, PT ;  /* 0x000000010700980c */ /* 0x000fe20003f45270 */
[----:B------:R-:W-:Y:S01]  /*4db0*/  ULOP3.LUT UP0, URZ, UR52, 0x1b0, URZ, 0xc0, !UPT ;  /* 0x000001b034ff7892 */ /* 0x000fe2000f80c0ff */
[----:B------:R-:W-:Y:S01]  /*4dc0*/  R2UR UR42, R15 ;  /* 0x000000000f2a72ca */ /* 0x000fe200000e0000 */
[----:B------:R-:W-:Y:S01]  /*4dd0*/  @!P1 IMAD.HI.U32 R2, R43, R9, RZ ;  /* 0x000000092b029227 */ /* 0x000fe200078e00ff */
[----:B------:R-:W-:Y:S02]  /*4de0*/  @!P1 SHF.R.U32.HI R0, RZ, R11, R0 ;  /* 0x0000000bff009219 */ /* 0x000fe40000011600 */
[----:B------:R-:W-:Y:S01]  /*4df0*/  R2UR UR41, R14 ;  /* 0x000000000e2972ca */ /* 0x000fe200000e0000 */
[----:B------:R-:W-:Y:S01]  /*4e00*/  VIADD R103, R103, 0x1 ;  /* 0x0000000167677836 */ /* 0x000fe20000000000 */
[----:B------:R-:W-:Y:S02]  /*4e10*/  @!P1 SHF.R.U32.HI R2, RZ, R12, R2 ;  /* 0x0000000cff029219 */ /* 0x000fe40000011602 */
[----:B------:R-:W-:Y:S02]  /*4e20*/  @!P1 SEL R3, R44, R0, !P2 ;  /* 0x000000002c039207 */ /* 0x000fe40005000000 */
[----:B------:R-:W-:Y:S02]  /*4e30*/  @!P1 SEL R2, R43, R2, !P0 ;  /* 0x000000022b029207 */ /* 0x000fe40004000000 */
[----:B------:R-:W-:Y:S01]  /*4e40*/  @P4 SHF.R.U32.HI R95, RZ, 0x10, R17 ;  /* 0x00000010ff5f4819 */ /* 0x000fe20000011611 */
[----:B------:R-:W-:Y:S02]  /*4e50*/  USHF.L.U32 UR42, UR42, 0x7, URZ ;  /* 0x000000072a2a7899 */ /* 0x000fe400080006ff */
[----:B------:R-:W-:Y:S02]  /*4e60*/  @!P1 IMAD.IADD R0, R2, 0x1, -R3 ;  /* 0x0000000102009824 */ /* 0x000fe400078e0a03 */
[----:B------:R-:W-:Y:S01]  /*4e70*/  @!P1 IMAD.IADD R2, R3, 0x1, -R2 ;  /* 0x0000000103029824 */ /* 0x000fe200078e0a02 */
[----:B------:R-:W-:Y:S01]  /*4e80*/  USHF.L.U32 UR41, UR41, 0x6, URZ ;  /* 0x0000000629297899 */ /* 0x000fe200080006ff */
[----:B------:R-:W-:Y:S02]  /*4e90*/  @!P1 IMAD R44, R0, R7, R44 ;  /* 0x00000007002c9224 */ /* 0x000fe400078e022c */
[----:B------:R-:W-:Y:S01]  /*4ea0*/  @!P1 IMAD R43, R2, R8, R43 ;  /* 0x00000008022b9224 */ /* 0x000fe200078e022b */
[----:B------:R-:W-:Y:S08]  /*4eb0*/  BRA.U !UP0, `(.L_x_81) ;  /* 0x00000001087c7547 */ /* 0x000ff0000b800000 */
[----:B------:R-:W1:Y:S01]  /*4ec0*/  LDCU.64 UR8, c[0x4][0x80] ;  /* 0x01001000ff0877ac */ /* 0x000e620008000a00 */
[----:B------:R-:W-:Y:S01]  /*4ed0*/  MOV R2, 0x0 ;  /* 0x0000000000027802 */ /* 0x000fe20000000f00 */
[----:B------:R-:W-:Y:S02]  /*4ee0*/  HFMA2 R12, -RZ, RZ, 0, 5.9604644775390625e-08 ;  /* 0x00000001ff0c7431 */ /* 0x000fe400000001ff */
[----:B------:R-:W-:Y:S01]  /*4ef0*/  IMAD.MOV.U32 R8, RZ, RZ, 0x70 ;  /* 0x00000070ff087424 */ /* 0x000fe200078e00ff */
[----:B------:R2:W3:Y:S01]  /*4f00*/  LDC.64 R14, c[0x4][R2] ;  /* 0x01000000020e7b82 */ /* 0x0004e20000000a00 */
[----:B------:R-:W4:Y:S01]  /*4f10*/  LDCU.64 UR6, c[0x4][0x88] ;  /* 0x01001100ff0677ac */ /* 0x000f220008000a00 */
[----:B------:R-:W-:Y:S01]  /*4f20*/  IMAD.MOV.U32 R13, RZ, RZ, RZ ;  /* 0x000000ffff0d7224 */ /* 0x000fe200078e00ff */
[----:B------:R-:W2:Y:S01]  /*4f30*/  LDCU.64 UR4, c[0x4][0x8] ;  /* 0x01000100ff0477ac */ /* 0x000ea20008000a00 */
[----:B-1----:R-:W-:Y:S01]  /*4f40*/  MOV R5, UR9 ;  /* 0x0000000900057c02 */ /* 0x002fe20008000f00 */
[----:B------:R-:W-:Y:S01]  /*4f50*/  IMAD.U32 R4, RZ, RZ, UR8 ;  /* 0x00000008ff047e24 */ /* 0x000fe2000f8e00ff */
[----:B----4-:R-:W-:Y:S01]  /*4f60*/  MOV R7, UR7 ;  /* 0x0000000700077c02 */ /* 0x010fe20008000f00 */
[----:B------:R-:W-:Y:S01]  /*4f70*/  IMAD.U32 R6, RZ, RZ, UR6 ;  /* 0x00000006ff067e24 */ /* 0x000fe2000f8e00ff */
[----:B--2---:R-:W-:Y:S01]  /*4f80*/  MOV R11, UR5 ;  /* 0x00000005000b7c02 */ /* 0x004fe20008000f00 */
[----:B------:R-:W-:Y:S02]  /*4f90*/  IMAD.U32 R10, RZ, RZ, UR4 ;  /* 0x00000004ff0a7e24 */ /* 0x000fe4000f8e00ff */
[----:B------:R-:W-:Y:S07]  /*4fa0*/  LEPC R20, `(.L_x_82) ;  /* 0x000000001014794e */ /* 0x000fee0000000000 */
[----:B---3-5:R-:W-:Y:S05]  /*4fb0*/  CALL.ABS.NOINC R14 ;  /* 0x000000000e007343 */ /* 0x028fea0003c00000 */
.L_x_82:
[----:B------:R-:W1:Y:S01]  /*4fc0*/  LDCU.64 UR8, c[0x4][0x80] ;  /* 0x01001000ff0877ac */ /* 0x000e620008000a00 */
[----:B------:R-:W2:Y:S01]  /*4fd0*/  LDC.64 R2, c[0x4][R2] ;  /* 0x0100000002027b82 */ /* 0x000ea20000000a00 */
[----:B------:R-:W-:Y:S02]  /*4fe0*/  HFMA2 R12, -RZ, RZ, 0, 5.9604644775390625e-08 ;  /* 0x00000001ff0c7431 */ /* 0x000fe400000001ff */
[----:B------:R-:W-:Y:S02]  /*4ff0*/  IMAD.MOV.U32 R8, RZ, RZ, 0x70 ;  /* 0x00000070ff087424 */ /* 0x000fe400078e00ff */
[----:B------:R-:W-:Y:S01]  /*5000*/  IMAD.MOV.U32 R13, RZ, RZ, RZ ;  /* 0x000000ffff0d7224 */ /* 0x000fe200078e00ff */
[----:B------:R-:W3:Y:S01]  /*5010*/  LDCU.64 UR6, c[0x4][0x88] ;  /* 0x01001100ff0677ac */ /* 0x000ee20008000a00 */
[----:B------:R-:W4:Y:S01]  /*5020*/  LDCU.64 UR4, c[0x4][0x8] ;  /* 0x01000100ff0477ac */ /* 0x000f220008000a00 */
[----:B-1----:R-:W-:Y:S02]  /*5030*/  MOV R4, UR8 ;  /* 0x0000000800047c02 */ /* 0x002fe40008000f00 */
[----:B------:R-:W-:Y:S02]  /*5040*/  MOV R5, UR9 ;  /* 0x0000000900057c02 */ /* 0x000fe40008000f00 */
[----:B---3--:R-:W-:Y:S01]  /*5050*/  MOV R7, UR7 ;  /* 0x0000000700077c02 */ /* 0x008fe20008000f00 */
[----:B------:R-:W-:Y:S01]  /*5060*/  IMAD.U32 R6, RZ, RZ, UR6 ;  /* 0x00000006ff067e24 */ /* 0x000fe2000f8e00ff */
[----:B----4-:R-:W-:Y:S01]  /*5070*/  MOV R11, UR5 ;  /* 0x00000005000b7c02 */ /* 0x010fe20008000f00 */
[----:B------:R-:W-:Y:S02]  /*5080*/  IMAD.U32 R10, RZ, RZ, UR4 ;  /* 0x00000004ff0a7e24 */ /* 0x000fe4000f8e00ff */
[----:B------:R-:W-:Y:S07]  /*5090*/  LEPC R20, `(.L_x_81) ;  /* 0x000000001014794e */ /* 0x000fee0000000000 */
[----:B--2---:R-:W-:Y:S05]  /*50a0*/  CALL.ABS.NOINC R2 ;  /* 0x0000000002007343 */ /* 0x004fea0003c00000 */
.L_x_81:
[----:B------:R-:W-:Y:S01]  /*50b0*/  ISETP.NE.U32.AND P4, PT, R82, RZ, PT ;  /* 0x000000ff5200720c */ /* 0x000fe20003f85070 */
[----:B------:R-:W-:Y:S01]  /*50c0*/  UISETP.NE.AND UP2, UPT, UR53, URZ, UPT ;  /* 0x000000ff3500728c */ /* 0x000fe2000bf45270 */
[----:B------:R-:W-:Y:S01]  /*50d0*/  ISETP.NE.U32.AND P2, PT, RZ, UR38, PT ;  /* 0x00000026ff007c0c */ /* 0x000fe2000bf45070 */
[----:B------:R-:W-:Y:S01]  /*50e0*/  UISETP.NE.U32.AND UP1, UPT, UR44, URZ, UPT ;  /* 0x000000ff2c00728c */ /* 0x000fe2000bf25070 */
[----:B------:R-:W-:Y:S01]  /*50f0*/  ISETP.NE.AND.EX P4, PT, R83, RZ, PT, P4 ;  /* 0x000000ff5300720c */ /* 0x000fe20003f85340 */
[----:B------:R-:W-:Y:S01]  /*5100*/  UPLOP3.LUT UP0, UPT, UPT, UPT, UPT, 0x40, 0x4 ;  /* 0x000000000004789c */ /* 0x000fe20003f0e870 */
[----:B------:R-:W-:Y:S01]  /*5110*/  ISETP.NE.AND.EX P2, PT, RZ, UR39, PT, P2 ;  /* 0x00000027ff007c0c */ /* 0x000fe2000bf45320 */
[----:B------:R-:W-:Y:S01]  /*5120*/  UISETP.NE.AND.EX UP1, UPT, UR45, URZ, UPT, UP1 ;  /* 0x000000ff2d00728c */ /* 0x000fe2000bf25310 */
[----:B------:R-:W-:Y:S04]  /*5130*/  PLOP3.LUT P1, PT, PT, PT, UP2, 0x80, 0x8 ;  /* 0x000000000008781c */ /* 0x000fe80003f2f028 */
[----:B------:R-:W-:Y:S06]  /*5140*/  @UP2 UPLOP3.LUT UP0, UPT, UPT, UPT, UP1, 0x80, 0x8 ;  /* 0x000000000008289c */ /* 0x000fec0003f0f010 */
[----:B------:R-:W-:Y:S01]  /*5150*/  PLOP3.LUT P0, PT, PT, PT, UP0, 0x80, 0x8 ;  /* 0x000000000008781c */ /* 0x000fe20003f0f008 */
[----:B------:R-:W-:Y:S01]  /*5160*/  @!UPT UIADD3 URZ, UPT, UPT, URZ, URZ, URZ ;  /* 0x000000fffffff290 */ /* 0x000fe2000fffe0ff */
[----:B------:R-:W-:Y:S11]  /*5170*/  BRA.U !UP1, `(.L_x_83) ;  /* 0x0000000109387547 */ /* 0x000ff6000b800000 */
[----:B------:R-:W-:Y:S01]  /*5180*/  UISETP.NE.U32.AND UP0, UPT, UR38, URZ, UPT ;  /* 0x000000ff2600728c */ /* 0x000fe2000bf05070 */
[----:B------:R-:W-:Y:S02]  /*5190*/  HFMA2 R0, -RZ, RZ, 0, 5.9604644775390625e-08 ;  /* 0x00000001ff007431 */ /* 0x000fe400000001ff */
[----:B------:R-:W-:Y:S01]  /*51a0*/  IMAD.MOV.U32 R88, RZ, RZ, 0x1 ;  /* 0x00000001ff587424 */ /* 0x000fe200078e00ff */
[----:B------:R-:W-:Y:S06]  /*51b0*/  UISETP.NE.AND.EX UP0, UPT, UR39, URZ, UPT, UP0 ;  /* 0x000000ff2700728c */ /* 0x000fec000bf05300 */
[----:B------:R-:W-:Y:S05]  /*51c0*/  PLOP3.LUT P3, PT, PT, PT, UP0, 0x80, 0x8 ;  /* 0x000000000008781c */ /* 0x000fea0003f6f008 */
[----:B------:R-:W1:Y:S01]  /*51d0*/  @UP0 LDCU.64 UR6, c[0x0][0x888] ;  /* 0x00011100ff0607ac */ /* 0x000e620008000a00 */
[----:B------:R-:W-:Y:S07]  /*51e0*/  @UP0 UIMAD UR4, UR36, UR44, URZ ;  /* 0x0000002c240402a4 */ /* 0x000fee000f8e02ff */
[----:B------:R-:W-:Y:S01]  /*51f0*/  @!P3 PRMT R88, R0, 0x7610, R88 ;  /* 0x000076100058b816 */ /* 0x000fe20000000058 */
[----:B-1----:R-:W-:Y:S03]  /*5200*/  @UP0 UIMAD.WIDE UR6, UR4, 0x4, UR6 ;  /* 0x00000004040608a5 */ /* 0x002fe6000f8e0206 */
[----:B------:R-:W1:Y:S03]  /*5210*/  @!UP0 LDCU UR4, c[0x0][0x880] ;  /* 0x00011000ff0487ac */ /* 0x000e660008000800 */
[----:B------:R-:W-:Y:S01]  /*5220*/  IMAD.U32 R2, RZ, RZ, UR6 ;  /* 0x00000006ff027e24 */ /* 0x000fe2000f8e00ff */
[----:B------:R-:W-:Y:S05]  /*5230*/  MOV R3, UR7 ;  /* 0x0000000700037c02 */ /* 0x000fea0008000f00 */
[----:B-----5:R2:W5:Y:S02]  /*5240*/  @P3 LDG.E R49, desc[UR46][R2.64] ;  /* 0x0000002e02313981 */ /* 0x020564000c1e1900 */
[----:B-12---:R-:W-:Y:S02]  /*5250*/  @!P3 IMAD.U32 R49, RZ, RZ, UR4 ;  /* 0x00000004ff31be24 */ /* 0x006fe4000f8e00ff */
.L_x_83:
[----:B------:R-:W-:Y:S05]  /*5260*/  @!P4 BRA `(.L_x_84) ;  /* 0x000000000020c947 */ /* 0x000fea0003800000 */
[----:B------:R-:W-:Y:S04]  /*5270*/  ISETP.NE.U32.AND P3, PT, R80, RZ, PT ;  /* 0x000000ff5000720c */ /* 0x000fe80003f65070 */
[----:B------:R-:W-:Y:S11]  /*5280*/  ISETP.NE.AND.EX P3, PT, R81, RZ, PT, P3 ;  /* 0x000000ff5100720c */ /* 0x000ff60003f65330 */
[----:B------:R-:W-:Y:S02]  /*5290*/  @!UPT UIADD3 URZ, UPT, UPT, URZ, URZ, URZ ;  /* 0x000000fffffff290 */ /* 0x000fe4000fffe0ff */
[----:B------:R-:W1:Y:S01]  /*52a0*/  @P3 LDC.64 R2, c[0x0][0x8a8] ;  /* 0x00022a00ff023b82 */ /* 0x000e620000000a00 */
[----:B------:R-:W-:Y:S04]  /*52b0*/  @P3 IMAD R0, R82, UR36, RZ ;  /* 0x0000002452003c24 */ /* 0x000fe8000f8e02ff */
[----:B-1----:R-:W-:Y:S05]  /*52c0*/  @P3 IMAD.WIDE R2, R0, 0x4, R2 ;  /* 0x0000000400023825 */ /* 0x002fea00078e0202 */
[----:B-----5:R1:W5:Y:S02]  /*52d0*/  @P3 LDG.E R47, desc[UR46][R2.64] ;  /* 0x0000002e022f3981 */ /* 0x020364000c1e1900 */
[----:B-1----:R-:W2:Y:S02]  /*52e0*/  @!P3 LDC R47, c[0x0][0x8a0] ;  /* 0x00022800ff2fbb82 */ /* 0x002ea40000000800 */
.L_x_84:
[----:B-----5:R-:W-:Y:S01]  /*52f0*/  FSETP.NEU.AND P3, PT, R49, RZ, PT ;  /* 0x000000ff3100720b */ /* 0x020fe20003f6d000 */
[----:B------:R-:W-:Y:S01]  /*5300*/  ULOP3.LUT UR4, UR51, 0x1, URZ, 0x3c, !UPT ;  /* 0x0000000133047892 */ /* 0x000fe2000f8e3cff */
[----:B------:R-:W-:Y:S01]  /*5310*/  SEL R4, RZ, 0xffffffff, P2 ;  /* 0xffffffffff047807 */ /* 0x000fe20001000000 */
[----:B------:R-:W-:Y:S01]  /*5320*/  IMAD.U32 R72, RZ, RZ, UR56 ;  /* 0x00000038ff487e24 */ /* 0x000fe2000f8e00ff */
[----:B------:R-:W-:Y:S01]  /*5330*/  @P1 LOP3.LUT P2, RZ, R88, 0xff, RZ, 0xc0, !PT ;  /* 0x000000ff58ff1812 */ /* 0x000fe2000784c0ff */
[----:B------:R-:W-:Y:S01]  /*5340*/  IMAD.SHL.U32 R106, R94, 0x10, RZ ;  /* 0x000000105e6a7824 */ /* 0x000fe200078e00ff */
[----:B------:R-:W-:Y:S01]  /*5350*/  @P1 SEL R0, RZ, 0xffffffff, P3 ;  /* 0xffffffffff001807 */ /* 0x000fe20001800000 */
[----:B------:R-:W-:Y:S01]  /*5360*/  IMAD.U32 R107, RZ, RZ, UR4 ;  /* 0x00000004ff6b7e24 */ /* 0x000fe2000f8e00ff */
[----:B------:R-:W-:Y:S01]  /*5370*/  LEA R73, R45, UR48, 0x3 ;  /* 0x000000302d497c11 */ /* 0x000fe2000f8e18ff */
[----:B------:R-:W-:Y:S01]  /*5380*/  IMAD.SHL.U32 R72, R72, 0x2000, RZ ;  /* 0x0000200048487824 */ /* 0x000fe200078e00ff */
[----:B------:R-:W-:Y:S01]  /*5390*/  @P0 SEL R0, R4, R0, !P2 ;  /* 0x0000000004000207 */ /* 0x000fe20005000000 */
[----:B------:R-:W-:Y:S01]  /*53a0*/  IMAD.SHL.U32 R105, R93, 0x10, RZ ;  /* 0x000000105d697824 */ /* 0x000fe200078e00ff */
[----:B------:R-:W-:Y:S01]  /*53b0*/  PLOP3.LUT P2, PT, PT, PT, UP1, 0x80, 0x8 ;  /* 0x000000000008781c */ /* 0x000fe20003f4f018 */
[----:B------:R-:W-:Y:S01]  /*53c0*/  IMAD.IADD R67, R99, 0x1, R72 ;  /* 0x0000000163437824 */ /* 0x000fe200078e0248 */
[----:B------:R-:W-:Y:S01]  /*53d0*/  @P1 LOP3.LUT R0, R0, 0x1, RZ, 0xc0, !PT ;  /* 0x0000000100001812 */ /* 0x000fe200078ec0ff */
[----:B------:R-:W-:Y:S01]  /*53e0*/  BSSY B1, `(.L_x_85) ;  /* 0x0000039000017945 */ /* 0x000fe20003800000 */
[----:B------:R-:W-:Y:S01]  /*53f0*/  LOP3.LUT P4, R102, R88, 0xff, RZ, 0xc0, !PT ;  /* 0x000000ff58667812 */ /* 0x000fe2000788c0ff */
[----:B------:R-:W-:Y:S01]  /*5400*/  IMAD.IADD R66, R67, 0x1, R106 ;  /* 0x0000000143427824 */ /* 0x000fe200078e026a */
[----:B------:R-:W-:Y:S01]  /*5410*/  ISETP.NE.U32.OR P5, PT, R0, 0x1, !P1 ;  /* 0x000000010000780c */ /* 0x000fe20004fa5470 */
[----:B------:R-:W-:Y:S01]  /*5420*/  IMAD.U32 R0, RZ, RZ, UR56 ;  /* 0x00000038ff007e24 */ /* 0x000fe2000f8e00ff */
[----:B------:R-:W-:Y:S01]  /*5430*/  SEL R3, RZ, 0xffffffff, P3 ;  /* 0xffffffffff037807 */ /* 0x000fe20001800000 */
[----:B------:R-:W-:Y:S01]  /*5440*/  IMAD.MOV.U32 R75, RZ, RZ, 0x1 ;  /* 0x00000001ff4b7424 */ /* 0x000fe200078e00ff */
[----:B------:R-:W-:Y:S01]  /*5450*/  P2R R104, PR, RZ, 0x20 ;  /* 0x00000020ff687803 */ /* 0x000fe20000000000 */
[----:B------:R-:W-:Y:S01]  /*5460*/  IMAD R48, R45, 0x40, R46 ;  /* 0x000000402d307824 */ /* 0x000fe200078e022e */
[----:B------:R-:W-:Y:S01]  /*5470*/  LEA R0, R0, UR48, 0x3 ;  /* 0x0000003000007c11 */ /* 0x000fe2000f8e18ff */
[----:B------:R-:W-:Y:S01]  /*5480*/  IMAD.U32 R74, RZ, RZ, UR56 ;  /* 0x00000038ff4a7e24 */ /* 0x000fe2000f8e00ff */
[----:B------:R-:W-:Y:S02]  /*5490*/  @P2 SEL R3, R4, R3, !P4 ;  /* 0x0000000304032207 */ /* 0x000fe40006000000 */
[----:B------:R-:W-:Y:S02]  /*54a0*/  CS2R R78, SRZ ;  /* 0x00000000004e7805 */ /* 0x000fe4000001ff00 */
[----:B------:R-:W-:Y:S02]  /*54b0*/  CS2R R76, SRZ ;  /* 0x00000000004c7805 */ /* 0x000fe4000001ff00 */
[----:B------:R-:W-:Y:S02]  /*54c0*/  CS2R R70, SRZ ;  /* 0x0000000000467805 */ /* 0x000fe4000001ff00 */
[----:B------:R-:W-:Y:S02]  /*54d0*/  LOP3.LUT R3, R3, 0x1, RZ, 0xc0, !PT ;  /* 0x0000000103037812 */ /* 0x000fe400078ec0ff */
[----:B------:R-:W-:Y:S02]  /*54e0*/  CS2R R68, SRZ ;  /* 0x0000000000447805 */ /* 0x000fe4000001ff00 */
[----:B------:R-:W-:Y:S02]  /*54f0*/  @P5 SHF.L.U32 R2, R107, 0x1f, RZ ;  /* 0x0000001f6b025819 */ /* 0x000fe400000006ff */
[----:B------:R-:W-:Y:S02]  /*5500*/  CS2R R62, SRZ ;  /* 0x00000000003e7805 */ /* 0x000fe4000001ff00 */
[----:B------:R-:W-:Y:S02]  /*5510*/  ISETP.NE.U32.AND P2, PT, R3, 0x1, PT ;  /* 0x000000010300780c */ /* 0x000fe40003f45070 */
[----:B------:R-:W-:Y:S01]  /*5520*/  CS2R R60, SRZ ;  /* 0x00000000003c7805 */ /* 0x000fe2000001ff00 */
[----:B------:R1:W3:Y:S01]  /*5530*/  @P5 SYNCS.PHASECHK.TRANS64.TRYWAIT P1, [R0+URZ+0x30], R2 ;  /* 0x00003002000055a7 */ /* 0x0002e200080211ff */
[----:B------:R-:W-:Y:S02]  /*5540*/  CS2R R58, SRZ ;  /* 0x00000000003a7805 */ /* 0x000fe4000001ff00 */
[----:B------:R-:W-:Y:S02]  /*5550*/  P2R R108, PR, RZ, 0x4 ;  /* 0x00000004ff6c7803 */ /* 0x000fe40000000000 */
[----:B------:R-:W-:Y:S01]  /*5560*/  CS2R R56, SRZ ;  /* 0x0000000000387805 */ /* 0x000fe2000001ff00 */
[----:B------:R-:W-:Y:S02]  /*5570*/  IMAD.IADD R65, R67, 0x1, R105 ;  /* 0x0000000143417824 */ /* 0x000fe400078e0269 */
[----:B------:R-:W-:Y:S01]  /*5580*/  IMAD.IADD R64, R98, 0x1, R66 ;  /* 0x0000000162407824 */ /* 0x000fe200078e0242 */
[----:B-1----:R-:W-:Y:S04]  /*5590*/  SHF.L.U32 R2, R97, 0x1f, RZ ;  /* 0x0000001f61027819 */ /* 0x002fe800000006ff */
[----:B------:R1:W4:Y:S01]  /*55a0*/  SYNCS.PHASECHK.TRANS64.TRYWAIT P0, [R73+URZ+0x90], R2 ;  /* 0x00009002490075a7 */ /* 0x00032200080011ff */
[----:B---3--:R-:W-:Y:S01]  /*55b0*/  @P5 SEL R75, RZ, 0x1, !P1 ;  /* 0x00000001ff4b5807 */ /* 0x008fe20004800000 */
[----:B-1----:R-:W-:Y:S06]  /*55c0*/  @!P5 BRA `(.L_x_86) ;  /* 0x000000000068d947 */ /* 0x002fec0003800000 */
[----:B------:R-:W-:Y:S01]  /*55d0*/  ISETP.NE.AND P1, PT, R75, RZ, PT ;  /* 0x000000ff4b00720c */ /* 0x000fe20003f25270 */
[----:B------:R-:W-:Y:S01]  /*55e0*/  BSSY B0, `(.L_x_87) ;  /* 0x000000d000007945 */ /* 0x000fe20003800000 */
[----:B------:R-:W-:Y:S02]  /*55f0*/  CS2R R58, SRZ ;  /* 0x00000000003a7805 */ /* 0x000fe4000001ff00 */
[----:B------:R-:W-:Y:S02]  /*5600*/  CS2R R56, SRZ ;  /* 0x0000000000387805 */ /* 0x000fe4000001ff00 */
[----:B------:R-:W-:Y:S02]  /*5610*/  CS2R R62, SRZ ;  /* 0x00000000003e7805 */ /* 0x000fe4000001ff00 */
[----:B------:R-:W-:Y:S02]  /*5620*/  CS2R R60, SRZ ;  /* 0x00000000003c7805 */ /* 0x000fe4000001ff00 */
[----:B------:R-:W-:Y:S02]  /*5630*/  CS2R R70, SRZ ;  /* 0x0000000000467805 */ /* 0x000fe4000001ff00 */
[----:B------:R-:W-:Y:S02]  /*5640*/  CS2R R68, SRZ ;  /* 0x0000000000447805 */ /* 0x000fe4000001ff00 */
[----:B------:R-:W-:Y:S02]  /*5650*/  CS2R R78, SRZ ;  /* 0x00000000004e7805 */ /* 0x000fe4000001ff00 */
[----:B------:R-:W-:Y:S01]  /*5660*/  CS2R R76, SRZ ;  /* 0x00000000004c7805 */ /* 0x000fe2000001ff00 */
[----:B------:R-:W-:Y:S06]  /*5670*/  @P1 BRA `(.L_x_88) ;  /* 0x00000000000c1947 */ /* 0x000fec0003800000 */
[----:B------:R-:W-:Y:S04]  /*5680*/  SHF.L.U32 R3, R107, 0x1f, RZ ;  /* 0x0000001f6b037819 */ /* 0x000fe800000006ff */
[----:B------:R-:W1:Y:S02]  /*5690*/  SYNCS.PHASECHK.TRANS64.TRYWAIT P1, [R0+URZ+0x30], R3 ;  /* 0x00003003000075a7 */ /* 0x000e6400080211ff */
[----:B-1----:R-:W-:Y:S05]  /*56a0*/  @!P1 BRA `(.L_x_89) ;  /* 0x0000002400309947 */ /* 0x002fea0003800000 */
.L_x_88:
[----:B------:R-:W-:Y:S05]  /*56b0*/  BSYNC B0 ;  /* 0x0000000000007941 */ /* 0x000fea0003800000 */
.L_x_87:
[----:B------:R-:W-:Y:S01]  /*56c0*/  ISETP.NE.AND P1, PT, R108, RZ, PT ;  /* 0x000000ff6c00720c */ /* 0x000fe20003f25270 */
[----:B------:R-:W-:Y:S04]  /*56d0*/  UIADD3 UR5, UPT, UPT, UR56, 0x1, URZ ;  /* 0x0000000138057890 */ /* 0x000fe8000fffe0ff */
[----:B------:R-:W-:Y:S04]  /*56e0*/  UISETP.NE.AND UP0, UPT, UR5, 0x3, UPT ;  /* 0x000000030500788c */ /* 0x000fe8000bf05270 */
[----:B------:R-:W-:Y:S02]  /*56f0*/  USEL UR4, URZ, 0x1, UP0 ;  /* 0x00000001ff047887 */ /* 0x000fe40008000000 */
[----:B------:R-:W-:Y:S02]  /*5700*/  USEL UR5, UR5, URZ, UP0 ;  /* 0x000000ff05057287 */ /* 0x000fe40008000000 */
[----:B------:R3:W1:Y:S02]  /*5710*/  @P1 LDS.128 R56, [R67] ;  /* 0x0000000043381984 */ /* 0x0006640000000c00 */
[----:B------:R-:W-:Y:S02]  /*5720*/  LOP3.LUT R107, R107, UR4, RZ, 0x3c, !PT ;  /* 0x000000046b6b7c12 */ /* 0x000fe4000f8e3cff */
[----:B------:R3:W1:Y:S01]  /*5730*/  @P1 LDS.128 R60, [R66+0x10] ;  /* 0x00001000423c1984 */ /* 0x0006620000000c00 */
[----:B------:R-:W-:Y:S03]  /*5740*/  IMAD.U32 R74, RZ, RZ, UR5 ;  /* 0x00000005ff4a7e24 */ /* 0x000fe6000f8e00ff */
[----:B------:R3:W1:Y:S04]  /*5750*/  @P1 LDS.128 R68, [R65+0x20] ;  /* 0x0000200041441984 */ /* 0x0006680000000c00 */
[----:B------:R3:W1:Y:S02]  /*5760*/  @P1 LDS.128 R76, [R64+0x10] ;  /* 0x00001000404c1984 */ /* 0x0006640000000c00 */
.L_x_86:
[----:B------:R-:W-:Y:S05]  /*5770*/  BSYNC B1 ;  /* 0x0000000000017941 */ /* 0x000fea0003800000 */
.L_x_85:
[----:B-1----:R-:W-:Y:S04]  /*5780*/  SHF.R.U32.HI R0, RZ, 0x15, R48 ;  /* 0x00000015ff007819 */ /* 0x002fe80000011630 */
[----:B------:R-:W-:Y:S01]  /*5790*/  LOP3.LUT P1, RZ, R0, 0x3, R92, 0x48, !PT ;  /* 0x0000000300ff7812 */ /* 0x000fe2000782485c */
[----:B------:R-:W-:Y:S01]  /*57a0*/  @!UPT UIADD3 URZ, UPT, UPT, URZ, URZ, URZ ;  /* 0x000000fffffff290 */ /* 0x000fe2000fffe0ff */
[----:B----4-:R-:W-:Y:S11]  /*57b0*/  @P0 BRA `(.L_x_90) ;  /* 0x0000000000080947 */ /* 0x010ff60003800000 */
[----:B------:R-:W1:Y:S02]  /*57c0*/  SYNCS.PHASECHK.TRANS64.TRYWAIT P0, [R73+URZ+0x90], R2 ;  /* 0x00009002490075a7 */ /* 0x000e6400080011ff */
[----:B-1----:R-:W-:Y:S05]  /*57d0*/  @!P0 BRA `(.L_x_91) ;  /* 0x0000002000f88947 */ /* 0x002fea0003800000 */
.L_x_90:
[----:B------:R-:W-:Y:S05]  /*57e0*/  @!P1 BRA `(.L_x_92) ;  /* 0x0000000000409947 */ /* 0x000fea0003800000 */
[----:B------:R-:W4:Y:S01]  /*57f0*/  LDCU.64 UR8, c[0x4][0x70] ;  /* 0x01000e00ff0877ac */ /* 0x000f220008000a00 */
[----:B------:R-:W-:Y:S01]  /*5800*/  MOV R3, 0x0 ;  /* 0x0000000000037802 */ /* 0x000fe20000000f00 */
[----:B------:R-:W-:Y:S02]  /*5810*/  HFMA2 R12, -RZ, RZ, 0, 5.9604644775390625e-08 ;  /* 0x00000001ff0c7431 */ /* 0x000fe400000001ff */
[----:B------:R-:W-:Y:S02]  /*5820*/  IMAD.MOV.U32 R8, RZ, RZ, 0x192 ;  /* 0x00000192ff087424 */ /* 0x000fe400078e00ff */
[----:B------:R-:W-:Y:S01]  /*5830*/  IMAD.MOV.U32 R13, RZ, RZ, RZ ;  /* 0x000000ffff0d7224 */ /* 0x000fe200078e00ff */
[----:B------:R-:W5:Y:S01]  /*5840*/  LDCU.64 UR6, c[0x4][0x78] ;  /* 0x01000f00ff0677ac */ /* 0x000f620008000a00 */
[----:B-1----:R-:W1:Y:S01]  /*5850*/  LDC.64 R2, c[0x4][R3] ;  /* 0x0100000003027b82 */ /* 0x002e620000000a00 */
[----:B------:R-:W2:Y:S01]  /*5860*/  LDCU.64 UR4, c[0x4][0x10] ;  /* 0x01000200ff0477ac */ /* 0x000ea20008000a00 */
[----:B----4-:R-:W-:Y:S01]  /*5870*/  MOV R5, UR9 ;  /* 0x0000000900057c02 */ /* 0x010fe20008000f00 */
[----:B------:R-:W-:Y:S01]  /*5880*/  IMAD.U32 R4, RZ, RZ, UR8 ;  /* 0x00000008ff047e24 */ /* 0x000fe2000f8e00ff */
[----:B-----5:R-:W-:Y:S01]  /*5890*/  MOV R7, UR7 ;  /* 0x0000000700077c02 */ /* 0x020fe20008000f00 */
[----:B------:R-:W-:Y:S01]  /*58a0*/  IMAD.U32 R6, RZ, RZ, UR6 ;  /* 0x00000006ff067e24 */ /* 0x000fe2000f8e00ff */
[----:B--2---:R-:W-:Y:S01]  /*58b0*/  MOV R11, UR5 ;  /* 0x00000005000b7c02 */ /* 0x004fe20008000f00 */
[----:B------:R-:W-:Y:S02]  /*58c0*/  IMAD.U32 R10, RZ, RZ, UR4 ;  /* 0x00000004ff0a7e24 */ /* 0x000fe4000f8e00ff */
[----:B------:R-:W-:Y:S07]  /*58d0*/  LEPC R20, `(.L_x_92) ;  /* 0x000000001014794e */ /* 0x000fee0000000000 */
[----:B-1-3--:R-:W-:Y:S05]  /*58e0*/  CALL.ABS.NOINC R2 ;  /* 0x0000000002007343 */ /* 0x00afea0003c00000 */
.L_x_92:
[----:B------:R-:W-:Y:S05]  /*58f0*/  WARPSYNC.ALL ;  /* 0x0000000000007948 */ /* 0x000fea0003800000 */
[----:B------:R-:W-:Y:S01]  /*5900*/  R2UR UR4, R48 ;  /* 0x00000000300472ca */ /* 0x000fe200000e0000 */
[--C-:B------:R-:W-:Y:S01]  /*5910*/  HADD2.F32 R50, -RZ, R56.reuse.H0_H0 ;  /* 0x20000038ff327230 */ /* 0x100fe20000004100 */
[----:B------:R-:W-:Y:S01]  /*5920*/  ISETP.NE.AND P0, PT, R100, RZ, PT ;  /* 0x000000ff6400720c */ /* 0x000fe20003f05270 */
[----:B------:R-:W-:Y:S01]  /*5930*/  HADD2.F32 R51, -RZ, R56.H1_H1 ;  /* 0x30000038ff337230 */ /* 0x000fe20000004100 */
[----:B------:R-:W-:Y:S01]  /*5940*/  BSSY.RECONVERGENT B0, `(.L_x_93) ;  /* 0x0000083000007945 */ /* 0x000fe20003800200 */
[--C-:B------:R-:W-:Y:S08]  /*5950*/  HADD2.F32 R52, -RZ, R57.reuse.H0_H0 ;  /* 0x20000039ff347230 */ /* 0x100ff00000004100 */
[----:B------:R-:W2:Y:S02]  /*5960*/  LDTM.x32 R4, tmem[UR4] ;  /* 0x00000004000479ee */ /* 0x000ea400082c0000 */
[C---:B--2---:R-:W-:Y:S01]  /*5970*/  FMUL R0, R47.reuse, R4 ;  /* 0x000000042f007220 */ /* 0x044fe20000400000 */
[C---:B-1----:R-:W-:Y:S01]  /*5980*/  FMUL R2, R47.reuse, R5 ;  /* 0x000000052f027220 */ /* 0x042fe20000400000 */
[C---:B------:R-:W-:Y:S01]  /*5990*/  FMUL R4, R47.reuse, R8 ;  /* 0x000000082f047220 */ /* 0x040fe20000400000 */
[----:B------:R-:W-:Y:S01]  /*59a0*/  FMUL R3, R47, R6 ;  /* 0x000000062f037220 */ /* 0x000fe20000400000 */
[C---:B------:R-:W-:Y:S01]  /*59b0*/  FFMA R0, R49.reuse, R50, R0 ;  /* 0x0000003231007223 */ /* 0x040fe20000000000 */
[----:B------:R-:W-:Y:S01]  /*59c0*/  FFMA R2, R49, R51, R2 ;  /* 0x0000003331027223 */ /* 0x000fe20000000002 */
[C---:B------:R-:W-:Y:S01]  /*59d0*/  FMUL R5, R47.reuse, R9 ;  /* 0x000000092f057220 */ /* 0x040fe20000400000 */
        /* <DEDUP_REMOVED lines=16> */
[----:B------:R-:W-:Y:S02]  /*5ae0*/  HADD2.F32 R32, -RZ, R57.H1_H1 ;  /* 0x30000039ff207230 */ /* 0x000fe40000004100 */
[C---:B------:R-:W-:Y:S01]  /*5af0*/  FMUL R26, R47.reuse, R30 ;  /* 0x0000001e2f1a7220 */ /* 0x040fe20000400000 */
[----:B------:R-:W-:Y:S01]  /*5b00*/  FMUL R29, R47, R33 ;  /* 0x000000212f1d7220 */ /* 0x000fe20000400000 */
[--C-:B------:R-:W-:Y:S02]  /*5b10*/  HADD2.F32 R33, -RZ, R58.reuse.H0_H0 ;  /* 0x2000003aff217230 */ /* 0x100fe40000004100 */
[----:B------:R-:W-:Y:S01]  /*5b20*/  FFMA R3, R49, R52, R3 ;  /* 0x0000003431037223 */ /* 0x000fe20000000003 */
[C---:B------:R-:W-:Y:S01]  /*5b30*/  FMUL R7, R47.reuse, R7 ;  /* 0x000000072f077220 */ /* 0x040fe20000400000 */
[----:B------:R-:W-:Y:S01]  /*5b40*/  FMUL R30, R47, R34 ;  /* 0x000000222f1e7220 */ /* 0x000fe20000400000 */
[----:B------:R-:W-:Y:S01]  /*5b50*/  HADD2.F32 R34, -RZ, R58.H1_H1 ;  /* 0x3000003aff227230 */ /* 0x000fe20000004100 */
[----:B------:R-:W-:Y:S01]  /*5b60*/  F2FP.F16.F32.PACK_AB R52, R2, R0 ;  /* 0x000000000234723e */ /* 0x000fe200000000ff */
[--C-:B------:R-:W-:Y:S02]  /*5b70*/  HADD2.F32 R0, -RZ, R59.reuse.H0_H0 ;  /* 0x2000003bff007230 */ /* 0x100fe40000004100 */
[C---:B------:R-:W-:Y:S01]  /*5b80*/  FFMA R7, R49.reuse, R32, R7 ;  /* 0x0000002031077223 */ /* 0x040fe20000000007 */
[----:B------:R-:W-:Y:S02]  /*5b90*/  HADD2.F32 R2, -RZ, R59.H1_H1 ;  /* 0x3000003bff027230 */ /* 0x000fe40000004100 */
[C---:B------:R-:W-:Y:S01]  /*5ba0*/  FFMA R4, R49.reuse, R33, R4 ;  /* 0x0000002131047223 */ /* 0x040fe20000000004 */
[C---:B------:R-:W-:Y:S01]  /*5bb0*/  FFMA R5, R49.reuse, R34, R5 ;  /* 0x0000002231057223 */ /* 0x040fe20000000005 */
[----:B------:R-:W-:Y:S01]  /*5bc0*/  FFMA R6, R49, R0, R6 ;  /* 0x0000000031067223 */ /* 0x000fe20000000006 */
[--C-:B------:R-:W-:Y:S02]  /*5bd0*/  HADD2.F32 R0, -RZ, R60.reuse.H0_H0 ;  /* 0x2000003cff007230 */ /* 0x100fe40000004100 */
[----:B------:R-:W-:Y:S01]  /*5be0*/  FMUL R11, R47, R11 ;  /* 0x0000000b2f0b7220 */ /* 0x000fe20000400000 */
[----:B------:R-:W-:Y:S01]  /*5bf0*/  F2FP.F16.F32.PACK_AB R53, R7, R3 ;  /* 0x000000030735723e */ /* 0x000fe200000000ff */
[--C-:B------:R-:W-:Y:S02]  /*5c00*/  HADD2.F32 R3, -RZ, R61.reuse.H0_H0 ;  /* 0x2000003dff037230 */ /* 0x100fe40000004100 */
[----:B------:R-:W-:Y:S01]  /*5c10*/  FMUL R15, R47, R15 ;  /* 0x0000000f2f0f7220 */ /* 0x000fe20000400000 */
[C---:B------:R-:W-:Y:S01]  /*5c20*/  FFMA R11, R49.reuse, R2, R11 ;  /* 0x00000002310b7223 */ /* 0x040fe2000000000b */
[----:B------:R-:W-:Y:S02]  /*5c30*/  HADD2.F32 R2, -RZ, R60.H1_H1 ;  /* 0x3000003cff027230 */ /* 0x000fe40000004100 */
[----:B------:R-:W-:Y:S01]  /*5c40*/  FFMA R8, R49, R0, R8 ;  /* 0x0000000031087223 */ /* 0x000fe20000000008 */
[----:B------:R-:W-:Y:S02]  /*5c50*/  HADD2.F32 R0, -RZ, R61.H1_H1 ;  /* 0x3000003dff007230 */ /* 0x000fe40000004100 */
[C---:B------:R-:W-:Y:S01]  /*5c60*/  FMUL R19, R47.reuse, R19 ;  /* 0x000000132f137220 */ /* 0x040fe20000400000 */
[----:B------:R-:W-:Y:S01]  /*5c70*/  FMUL R23, R47, R23 ;  /* 0x000000172f177220 */ /* 0x000fe20000400000 */
[C---:B------:R-:W-:Y:S01]  /*5c80*/  FFMA R9, R49.reuse, R2, R9 ;  /* 0x0000000231097223 */ /* 0x040fe20000000009 */
[C---:B------:R-:W-:Y:S01]  /*5c90*/  FFMA R10, R49.reuse, R3, R10 ;  /* 0x00000003310a7223 */ /* 0x040fe2000000000a */
[----:B------:R-:W-:Y:S01]  /*5ca0*/  FFMA R15, R49, R0, R15 ;  /* 0x00000000310f7223 */ /* 0x000fe2000000000f */
[--C-:B------:R-:W-:Y:S02]  /*5cb0*/  HADD2.F32 R2, -RZ, R62.reuse.H0_H0 ;  /* 0x2000003eff027230 */ /* 0x100fe40000004100 */
[----:B------:R-:W-:Y:S01]  /*5cc0*/  FMUL R27, R47, R27 ;  /* 0x0000001b2f1b7220 */ /* 0x000fe20000400000 */
[----:B------:R-:W-:Y:S01]  /*5cd0*/  HADD2.F32 R0, -RZ, R62.H1_H1 ;  /* 0x3000003eff007230 */ /* 0x000fe20000004100 */
[----:B------:R-:W-:Y:S01]  /*5ce0*/  F2FP.F16.F32.PACK_AB R54, R5, R4 ;  /* 0x000000040536723e */ /* 0x000fe200000000ff */
[--C-:B------:R-:W-:Y:S02]  /*5cf0*/  HADD2.F32 R3, -RZ, R63.reuse.H0_H0 ;  /* 0x2000003fff037230 */ /* 0x100fe40000004100 */
[C---:B------:R-:W-:Y:S01]  /*5d00*/  FFMA R12, R49.reuse, R2, R12 ;  /* 0x00000002310c7223 */ /* 0x040fe2000000000c */
[--C-:B------:R-:W-:Y:S02]  /*5d10*/  HADD2.F32 R2, -RZ, R68.reuse.H0_H0 ;  /* 0x20000044ff027230 */ /* 0x100fe40000004100 */
[C---:B------:R-:W-:Y:S01]  /*5d20*/  FFMA R13, R49.reuse, R0, R13 ;  /* 0x00000000310d7223 */ /* 0x040fe2000000000d */
[----:B------:R-:W-:Y:S02]  /*5d30*/  HADD2.F32 R0, -RZ, R63.H1_H1 ;  /* 0x3000003fff007230 */ /* 0x000fe40000004100 */
[----:B------:R-:W-:Y:S01]  /*5d40*/  FFMA R14, R49, R3, R14 ;  /* 0x00000003310e7223 */ /* 0x000fe2000000000e */
[----:B------:R-:W-:Y:S01]  /*5d50*/  HADD2.F32 R3, -RZ, R68.H1_H1 ;  /* 0x30000044ff037230 */ /* 0x000fe20000004100 */
[----:B------:R-:W-:Y:S01]  /*5d60*/  F2FP.F16.F32.PACK_AB R55, R11, R6 ;  /* 0x000000060b37723e */ /* 0x000fe200000000ff */
[----:B------:R-:W-:Y:S01]  /*5d70*/  FMUL R31, R47, R31 ;  /* 0x0000001f2f1f7220 */ /* 0x000fe20000400000 */
[C---:B------:R-:W-:Y:S01]  /*5d80*/  FFMA R19, R49.reuse, R0, R19 ;  /* 0x0000000031137223 */ /* 0x040fe20000000013 */
[--C-:B------:R-:W-:Y:S02]  /*5d90*/  HADD2.F32 R0, -RZ, R69.reuse.H0_H0 ;  /* 0x20000045ff007230 */ /* 0x100fe40000004100 */
[C---:B------:R-:W-:Y:S01]  /*5da0*/  FFMA R16, R49.reuse, R2, R16 ;  /* 0x0000000231107223 */ /* 0x040fe20000000010 */
[----:B------:R1:W-:Y:S01]  /*5db0*/  STS.128 [R67], R52 ;  /* 0x0000003443007388 */ /* 0x0003e20000000c00 */
[C---:B------:R-:W-:Y:S01]  /*5dc0*/  FFMA R17, R49.reuse, R3, R17 ;  /* 0x0000000331117223 */ /* 0x040fe20000000011 */
[----:B------:R-:W-:Y:S02]  /*5dd0*/  HADD2.F32 R2, -RZ, R69.H1_H1 ;  /* 0x30000045ff027230 */ /* 0x000fe40000004100 */
[----:B------:R-:W-:Y:S01]  /*5de0*/  FFMA R18, R49, R0, R18 ;  /* 0x0000000031127223 */ /* 0x000fe20000000012 */
[--C-:B------:R-:W-:Y:S01]  /*5df0*/  HADD2.F32 R0, -RZ, R70.reuse.H0_H0 ;  /* 0x20000046ff007230 */ /* 0x100fe20000004100 */
[----:B------:R-:W-:Y:S01]  /*5e00*/  F2FP.F16.F32.PACK_AB R8, R9, R8 ;  /* 0x000000080908723e */ /* 0x000fe200000000ff */
[--C-:B------:R-:W-:Y:S02]  /*5e10*/  HADD2.F32 R3, -RZ, R71.reuse.H0_H0 ;  /* 0x20000047ff037230 */ /* 0x100fe40000004100 */
[C---:B------:R-:W-:Y:S01]  /*5e20*/  FFMA R23, R49.reuse, R2, R23 ;  /* 0x0000000231177223 */ /* 0x040fe20000000017 */
[----:B------:R-:W-:Y:S02]  /*5e30*/  HADD2.F32 R2, -RZ, R70.H1_H1 ;  /* 0x30000046ff027230 */ /* 0x000fe40000004100 */
[----:B------:R-:W-:Y:S01]  /*5e40*/  FFMA R20, R49, R0, R20 ;  /* 0x0000000031147223 */ /* 0x000fe20000000014 */
[----:B------:R-:W-:Y:S01]  /*5e50*/  HADD2.F32 R0, -RZ, R71.H1_H1 ;  /* 0x30000047ff007230 */ /* 0x000fe20000004100 */
[----:B------:R-:W-:Y:S01]  /*5e60*/  F2FP.F16.F32.PACK_AB R9, R15, R10 ;  /* 0x0000000a0f09723e */ /* 0x000fe200000000ff */
[----:B------:R-:W-:Y:S02]  /*5e70*/  HADD2.F32 R4, -RZ, R79.H0_H0 ;  /* 0x2000004fff047230 */ /* 0x000fe40000004100 */
[C---:B------:R-:W-:Y:S01]  /*5e80*/  FFMA R21, R49.reuse, R2, R21 ;  /* 0x0000000231157223 */ /* 0x040fe20000000015 */
[C---:B------:R-:W-:Y:S01]  /*5e90*/  FFMA R22, R49.reuse, R3, R22 ;  /* 0x0000000331167223 */ /* 0x040fe20000000016 */
[----:B------:R-:W-:Y:S01]  /*5ea0*/  FFMA R27, R49, R0, R27 ;  /* 0x00000000311b7223 */ /* 0x000fe2000000001b */
[--C-:B------:R-:W-:Y:S01]  /*5eb0*/  HADD2.F32 R2, -RZ, R76.reuse.H0_H0 ;  /* 0x2000004cff027230 */ /* 0x100fe20000004100 */
[----:B------:R-:W-:Y:S01]  /*5ec0*/  F2FP.F16.F32.PACK_AB R10, R13, R12 ;  /* 0x0000000c0d0a723e */ /* 0x000fe200000000ff */
[----:B------:R-:W-:Y:S01]  /*5ed0*/  HADD2.F32 R0, -RZ, R76.H1_H1 ;  /* 0x3000004cff007230 */ /* 0x000fe20000004100 */
[----:B------:R-:W-:Y:S01]  /*5ee0*/  F2FP.F16.F32.PACK_AB R11, R19, R14 ;  /* 0x0000000e130b723e */ /* 0x000fe200000000ff */
[--C-:B------:R-:W-:Y:S02]  /*5ef0*/  HADD2.F32 R3, -RZ, R77.reuse.H0_H0 ;  /* 0x2000004dff037230 */ /* 0x100fe40000004100 */
[C---:B------:R-:W-:Y:S01]  /*5f00*/  FFMA R24, R49.reuse, R2, R24 ;  /* 0x0000000231187223 */ /* 0x040fe20000000018 */
[--C-:B------:R-:W-:Y:S02]  /*5f10*/  HADD2.F32 R2, -RZ, R78.reuse.H0_H0 ;  /* 0x2000004eff027230 */ /* 0x100fe40000004100 */
[C---:B------:R-:W-:Y:S01]  /*5f20*/  FFMA R25, R49.reuse, R0, R25 ;  /* 0x0000000031197223 */ /* 0x040fe20000000019 */
[----:B------:R1:W-:Y:S01]  /*5f30*/  STS.128 [R66+0x10], R8 ;  /* 0x0000100842007388 */ /* 0x0003e20000000c00 */
[----:B------:R-:W-:Y:S02]  /*5f40*/  HADD2.F32 R0, -RZ, R77.H1_H1 ;  /* 0x3000004dff007230 */ /* 0x000fe40000004100 */
[----:B------:R-:W-:Y:S01]  /*5f50*/  FFMA R26, R49, R3, R26 ;  /* 0x00000003311a7223 */ /* 0x000fe2000000001a */
[----:B------:R-:W-:Y:S01]  /*5f60*/  HADD2.F32 R3, -RZ, R78.H1_H1 ;  /* 0x3000004eff037230 */ /* 0x000fe20000004100 */
[----:B------:R-:W-:Y:S01]  /*5f70*/  F2FP.F16.F32.PACK_AB R16, R17, R16 ;  /* 0x000000101110723e */ /* 0x000fe200000000ff */
[----:B------:R-:W-:Y:S01]  /*5f80*/  HADD2.F32 R5, -RZ, R79.H1_H1 ;  /* 0x3000004fff057230 */ /* 0x000fe20000004100 */
[----:B------:R-:W-:Y:S01]  /*5f90*/  F2FP.F16.F32.PACK_AB R17, R23, R18 ;  /* 0x000000121711723e */ /* 0x000fe200000000ff */
[----:B------:R-:W-:Y:S01]  /*5fa0*/  FFMA R31, R49, R0, R31 ;  /* 0x00000000311f7223 */ /* 0x000fe2000000001f */
[----:B------:R-:W-:Y:S01]  /*5fb0*/  FMUL R35, R47, R35 ;  /* 0x000000232f237220 */ /* 0x000fe20000400000 */
[----:B------:R-:W-:Y:S01]  /*5fc0*/  F2FP.F16.F32.PACK_AB R18, R21, R20 ;  /* 0x000000141512723e */ /* 0x000fe200000000ff */
[----:B------:R-:W-:Y:S01]  /*5fd0*/  FFMA R28, R49, R2, R28 ;  /* 0x00000002311c7223 */ /* 0x000fe2000000001c */
[----:B------:R-:W-:Y:S01]  /*5fe0*/  F2FP.F16.F32.PACK_AB R19, R27, R22 ;  /* 0x000000161b13723e */ /* 0x000fe200000000ff */
[C---:B------:R-:W-:Y:S01]  /*5ff0*/  FFMA R29, R49.reuse, R3, R29 ;  /* 0x00000003311d7223 */ /* 0x040fe2000000001d */
[C---:B------:R-:W-:Y:S01]  /*6000*/  FFMA R30, R49.reuse, R4, R30 ;  /* 0x00000004311e7223 */ /* 0x040fe2000000001e */
[----:B------:R-:W-:Y:S01]  /*6010*/  FFMA R35, R49, R5, R35 ;  /* 0x0000000531237223 */ /* 0x000fe20000000023 */
[----:B------:R-:W-:Y:S01]  /*6020*/  F2FP.F16.F32.PACK_AB R24, R25, R24 ;  /* 0x000000181918723e */ /* 0x000fe200000000ff */
[----:B------:R1:W-:Y:S01]  /*6030*/  STS.128 [R65+0x20], R16 ;  /* 0x0000201041007388 */ /* 0x0003e20000000c00 */
[----:B------:R-:W-:Y:S02]  /*6040*/  F2FP.F16.F32.PACK_AB R25, R31, R26 ;  /* 0x0000001a1f19723e */ /* 0x000fe400000000ff */
[----:B------:R-:W-:Y:S02]  /*6050*/  F2FP.F16.F32.PACK_AB R26, R29, R28 ;  /* 0x0000001c1d1a723e */ /* 0x000fe400000000ff */
[----:B------:R-:W-:Y:S05]  /*6060*/  F2FP.F16.F32.PACK_AB R27, R35, R30 ;  /* 0x0000001e231b723e */ /* 0x000fea00000000ff */
[----:B------:R1:W-:Y:S01]  /*6070*/  STS.128 [R64+0x10], R24 ;  /* 0x0000101840007388 */ /* 0x0003e20000000c00 */
[----:B------:R-:W-:Y:S01]  /*6080*/  @!PT LDS RZ, [RZ] ;  /* 0x00000000fffff984 */ /* 0x000fe20000000800 */
[----:B------:R-:W-:Y:S01]  /*6090*/  @!PT LDS RZ, [RZ] ;  /* 0x00000000fffff984 */ /* 0x000fe20000000800 */
[----:B------:R-:W-:Y:S01]  /*60a0*/  @!PT LDS RZ, [RZ] ;  /* 0x00000000fffff984 */ /* 0x000fe20000000800 */
[----:B------:R-:W-:Y:S01]  /*60b0*/  @!PT LDS RZ, [RZ] ;  /* 0x00000000fffff984 */ /* 0x000fe20000000800 */
[----:B------:R2:W-:Y:S07]  /*60c0*/  MEMBAR.ALL.CTA ;  /* 0x0000000000007992 */ /* 0x0005ee0000008000 */
[----:B--2---:R-:W2:Y:S02]  /*60d0*/  FENCE.VIEW.ASYNC.S ;  /* 0x00000000000073c6 */ /* 0x004ea40000000000 */
[----:B--2---:R-:W-:Y:S06]  /*60e0*/  BAR.SYNC.DEFER_BLOCKING 0x1, 0x80 ;  /* 0x0042000000007b1d */ /* 0x004fec0000010000 */
[----:B------:R-:W-:Y:S05]  /*60f0*/  @P0 BRA `(.L_x_94) ;  /* 0x00000000001c0947 */ /* 0x000fea0003800000 */
[----:B------:R-:W-:Y:S01]  /*6100*/  R2UR UR4, R72 ;  /* 0x00000000480472ca */ /* 0x000fe200000e0000 */
[----:B------:R-:W-:Y:S01]  /*6110*/  UIADD3 UR6, UP0, UPT, UR54, 0x680, URZ ;  /* 0x0000068036067890 */ /* 0x000fe2000ff1e0ff */
[----:B------:R-:W-:Y:S03]  /*6120*/  UMOV UR43, UR36 ;  /* 0x00000024002b7c82 */ /* 0x000fe60008000000 */
[----:B------:R-:W-:Y:S08]  /*6130*/  UIADD3.X UR7, UPT, UPT, URZ, UR55, URZ, UP0, !UPT ;  /* 0x00000037ff077290 */ /* 0x000ff000087fe4ff */
[----:B------:R-:W-:Y:S09]  /*6140*/  UIADD3 UR40, UPT, UPT, UR48, 0x200, UR4 ;  /* 0x0000020030287890 */ /* 0x000ff2000fffe004 */
[----:B------:R2:W-:Y:S02]  /*6150*/  UTMASTG.3D [UR40], [UR6] ;  /* 0x00000028060073b5 */ /* 0x0005e40008010000 */
[----:B--2---:R0:W-:Y:S02]  /*6160*/  UTMACMDFLUSH ;  /* 0x00000000000079b7 */ /* 0x0041e40000000000 */
.L_x_94:
[----:B------:R-:W-:Y:S05]  /*6170*/  BSYNC.RECONVERGENT B0 ;  /* 0x0000000000007941 */ /* 0x000fea0003800200 */
.L_x_93:
[----:B------:R-:W-:Y:S01]  /*6180*/  UIADD3 UR40, UPT, UPT, UR56, 0x1, URZ ;  /* 0x0000000138287890 */ /* 0x000fe2000fffe0ff */
[----:B------:R-:W-:Y:S03]  /*6190*/  BSSY.RECONVERGENT B0, `(.L_x_95) ;  /* 0x0000005000007945 */ /* 0x000fe60003800200 */
[----:B------:R-:W-:Y:S04]  /*61a0*/  UISETP.NE.AND UP0, UPT, UR40, 0x3, UPT ;  /* 0x000000032800788c */ /* 0x000fe8000bf05270 */
[----:B------:R-:W-:Y:S01]  /*61b0*/  USEL UR43, UR40, URZ, UP0 ;  /* 0x000000ff282b7287 */ /* 0x000fe20008000000 */
[----:B------:R-:W-:Y:S11]  /*61c0*/  @P0 BRA `(.L_x_96) ;  /* 0x0000000000040947 */ /* 0x000ff60003800000 */
[----:B------:R-:W-:Y:S04]  /*61d0*/  DEPBAR.LE SB0, 0x1 ;  /* 0x000080400000791a */ /* 0x000fe80000000000 */
.L_x_96:
[----:B------:R-:W-:Y:S05]  /*61e0*/  BSYNC.RECONVERGENT B0 ;  /* 0x0000000000007941 */ /* 0x000fea0003800200 */
.L_x_95:
[----:B------:R-:W-:Y:S01]  /*61f0*/  BAR.SYNC.DEFER_BLOCKING 0x1, 0x80 ;  /* 0x0042000000007b1d */ /* 0x000fe20000010000 */
[----:B------:R-:W-:Y:S01]  /*6200*/  ISETP.NE.AND P1, PT, R104, RZ, PT ;  /* 0x000000ff6800720c */ /* 0x000fe20003f25270 */
[----:B------:R-:W-:Y:S01]  /*6210*/  UISETP.NE.AND UP0, UPT, UR50, URZ, UPT ;  /* 0x000000ff3200728c */ /* 0x000fe2000bf05270 */
[----:B------:R-:W-:Y:S11]  /*6220*/  LEA R2, R74, UR48, 0x3 ;  /* 0x000000304a027c11 */ /* 0x000ff6000f8e18ff */
[----:B------:R-:W-:Y:S01]  /*6230*/  @P1 SHF.L.U32 R3, R107, 0x1f, RZ ;  /* 0x0000001f6b031819 */ /* 0x000fe200000006ff */
[----:B------:R-:W-:Y:S06]  /*6240*/  BRA.U !UP0, `(.L_x_97) ;  /* 0x0000000108247547 */ /* 0x000fec000b800000 */
[----:B------:R-:W-:Y:S01]  /*6250*/  IMAD.U32 R4, RZ, RZ, UR49 ;  /* 0x00000031ff047e24 */ /* 0x000fe2000f8e00ff */
[----:B------:R-:W-:Y:S01]  /*6260*/  MOV R0, UR37 ;  /* 0x0000002500007c02 */ /* 0x000fe20008000f00 */
[----:B------:R-:W-:Y:S03]  /*6270*/  UIADD3 UR49, UPT, UPT, UR49, 0x1, URZ ;  /* 0x0000000131317890 */ /* 0x000fe6000fffe0ff */
[----:B------:R-:W-:Y:S01]  /*6280*/  @P1 LEA R4, R4, UR48, 0x3 ;  /* 0x0000003004041c11 */ /* 0x000fe2000f8e18ff */
[----:B------:R-:W-:Y:S04]  /*6290*/  UISETP.NE.AND UP0, UPT, UR49, 0x3, UPT ;  /* 0x000000033100788c */ /* 0x000fe8000bf05270 */
[----:B------:R-:W-:Y:S01]  /*62a0*/  @P1 VIADD R4, R4, 0x48 ;  /* 0x0000004804041836 */ /* 0x000fe20000000000 */
[----:B------:R-:W-:Y:S04]  /*62b0*/  USEL UR49, UR49, URZ, UP0 ;  /* 0x000000ff31317287 */ /* 0x000fe80008000000 */
[----:B------:R-:W-:Y:S04]  /*62c0*/  @P1 PRMT R0, R0, 0x654, R4 ;  /* 0x0000065400001816 */ /* 0x000fe80000000004 */
[----:B------:R2:W-:Y:S04]  /*62d0*/  @P1 SYNCS.ARRIVE.TRANS64.RED.A1T0 RZ, [R0+URZ], RZ ;  /* 0x000000ff00ff19a7 */ /* 0x0005e800081004ff */
.L_x_97:
[----:B------:R-:W4:Y:S01]  /*62e0*/  @P1 SYNCS.PHASECHK.TRANS64.TRYWAIT P0, [R2+URZ+0x30], R3 ;  /* 0x00003003020015a7 */ /* 0x000f2200080011ff */
[----:B------:R-:W-:Y:S01]  /*62f0*/  BSSY B1, `(.L_x_98) ;  /* 0x0000015000017945 */ /* 0x000fe20003800000 */
[----:B----4-:R-:W-:Y:S03]  /*6300*/  @P1 SEL R75, RZ, 0x1, !P0 ;  /* 0x00000001ff4b1807 */ /* 0x010fe60004000000 */
[----:B------:R-:W-:Y:S05]  /*6310*/  @!P1 BRA `(.L_x_99) ;  /* 0x0000000000489947 */ /* 0x000fea0003800000 */
[----:B------:R-:W-:Y:S01]  /*6320*/  ISETP.NE.AND P1, PT, R108, RZ, PT ;  /* 0x000000ff6c00720c */ /* 0x000fe20003f25270 */
[----:B------:R-:W-:Y:S01]  /*6330*/  BSSY B0, `(.L_x_100) ;  /* 0x000000a000007945 */ /* 0x000fe20003800000 */
[----:B------:R-:W-:Y:S11]  /*6340*/  ISETP.NE.AND P0, PT, R75, RZ, PT ;  /* 0x000000ff4b00720c */ /* 0x000ff60003f05270 */
[----:B------:R-:W-:Y:S04]  /*6350*/  @P1 IMAD R74, R74, 0x2000, R99 ;  /* 0x000020004a4a1824 */ /* 0x000fe800078e0263 */
[----:B------:R-:W-:Y:S01]  /*6360*/  @P1 IMAD.IADD R4, R106, 0x1, R74 ;  /* 0x000000016a041824 */ /* 0x000fe200078e024a */
[----:B------:R-:W-:Y:S03]  /*6370*/  @P1 IADD3 R3, PT, PT, R105, R74, RZ ;  /* 0x0000004a69031210 */ /* 0x000fe60007ffe0ff */
[----:B--2---:R-:W-:Y:S01]  /*6380*/  @P1 IMAD.IADD R0, R98, 0x1, R4 ;  /* 0x0000000162001824 */ /* 0x004fe200078e0204 */
[----:B------:R-:W-:Y:S06]  /*6390*/  @P0 BRA `(.L_x_101) ;  /* 0x00000000000c0947 */ /* 0x000fec0003800000 */
[----:B------:R-:W-:Y:S04]  /*63a0*/  SHF.L.U32 R107, R107, 0x1f, RZ ;  /* 0x0000001f6b6b7819 */ /* 0x000fe800000006ff */
[----:B------:R-:W2:Y:S02]  /*63b0*/  SYNCS.PHASECHK.TRANS64.TRYWAIT P0, [R2+URZ+0x30], R107 ;  /* 0x0000306b020075a7 */ /* 0x000ea400080011ff */
[----:B--2---:R-:W-:Y:S05]  /*63c0*/  @!P0 BRA `(.L_x_102) ;  /* 0x0000001800108947 */ /* 0x004fea0003800000 */
.L_x_101:
[----:B------:R-:W-:Y:S05]  /*63d0*/  BSYNC B0 ;  /* 0x0000000000007941 */ /* 0x000fea0003800000 */
.L_x_100:
[----:B------:R-:W-:Y:S11]  /*63e0*/  ISETP.NE.AND P0, PT, R108, RZ, PT ;  /* 0x000000ff6c00720c */ /* 0x000ff60003f05270 */
[----:B------:R-:W-:Y:S02]  /*63f0*/  @!UPT UIADD3 URZ, UPT, UPT, URZ, URZ, URZ ;  /* 0x000000fffffff290 */ /* 0x000fe4000fffe0ff */
[----:B------:R4:W1:Y:S04]  /*6400*/  @P0 LDS.128 R56, [R74] ;  /* 0x000000004a380984 */ /* 0x0008680000000c00 */
[----:B------:R4:W1:Y:S04]  /*6410*/  @P0 LDS.128 R68, [R3+0x20] ;  /* 0x0000200003440984 */ /* 0x0008680000000c00 */
[----:B------:R4:W1:Y:S04]  /*6420*/  @P0 LDS.128 R60, [R4+0x10] ;  /* 0x00001000043c0984 */ /* 0x0008680000000c00 */
[----:B------:R4:W1:Y:S02]  /*6430*/  @P0 LDS.128 R76, [R0+0x10] ;  /* 0x00001000004c0984 */ /* 0x0008640000000c00 */
.L_x_99:
[----:B------:R-:W-:Y:S05]  /*6440*/  BSYNC B1 ;  /* 0x0000000000017941 */ /* 0x000fea0003800000 */
.L_x_98:
[----:B--2-4-:R-:W-:Y:S05]  /*6450*/  VIADD R0, R48, 0x20 ;  /* 0x0000002030007836 */ /* 0x014fea0000000000 */
[----:B------:R-:W-:Y:S04]  /*6460*/  SHF.R.U32.HI R0, RZ, 0x15, R0 ;  /* 0x00000015ff007819 */ /* 0x000fe80000011600 */
[----:B------:R-:W-:Y:S11]  /*6470*/  LOP3.LUT P0, RZ, R0, 0x3, R92, 0x48, !PT ;  /* 0x0000000300ff7812 */ /* 0x000ff6000780485c */
[----:B------:R-:W-:Y:S02]  /*6480*/  @!UPT UIADD3 URZ, UPT, UPT, URZ, URZ, URZ ;  /* 0x000000fffffff290 */ /* 0x000fe4000fffe0ff */
[----:B------:R-:W-:Y:S05]  /*6490*/  @!P0 BRA `(.L_x_103) ;  /* 0x0000000000408947 */ /* 0x000fea0003800000 */
[----:B------:R-:W2:Y:S01]  /*64a0*/  LDCU.64 UR8, c[0x4][0x70] ;  /* 0x01000e00ff0877ac */ /* 0x000ea20008000a00 */
[----:B------:R-:W-:Y:S01]  /*64b0*/  MOV R3, 0x0 ;  /* 0x0000000000037802 */ /* 0x000fe20000000f00 */
[----:B------:R-:W-:Y:S02]  /*64c0*/  HFMA2 R12, -RZ, RZ, 0, 5.9604644775390625e-08 ;  /* 0x00000001ff0c7431 */ /* 0x000fe400000001ff */
[----:B-1----:R-:W-:Y:S02]  /*64d0*/  IMAD.MOV.U32 R8, RZ, RZ, 0x192 ;  /* 0x00000192ff087424 */ /* 0x002fe400078e00ff */
[----:B------:R-:W-:Y:S01]  /*64e0*/  IMAD.MOV.U32 R13, RZ, RZ, RZ ;  /* 0x000000ffff0d7224 */ /* 0x000fe200078e00ff */
[----:B------:R-:W1:Y:S01]  /*64f0*/  LDCU.64 UR6, c[0x4][0x78] ;  /* 0x01000f00ff0677ac */ /* 0x000e620008000a00 */
[----:B------:R-:W4:Y:S01]  /*6500*/  LDC.64 R2, c[0x4][R3] ;  /* 0x0100000003027b82 */ /* 0x000f220000000a00 */
[----:B------:R-:W5:Y:S01]  /*6510*/  LDCU.64 UR4, c[0x4][0x10] ;  /* 0x01000200ff0477ac */ /* 0x000f620008000a00 */
[----:B--2---:R-:W-:Y:S01]  /*6520*/  MOV R5, UR9 ;  /* 0x0000000900057c02 */ /* 0x004fe20008000f00 */
[----:B------:R-:W-:Y:S01]  /*6530*/  IMAD.U32 R4, RZ, RZ, UR8 ;  /* 0x00000008ff047e24 */ /* 0x000fe2000f8e00ff */
[----:B-1----:R-:W-:Y:S01]  /*6540*/  MOV R7, UR7 ;  /* 0x0000000700077c02 */ /* 0x002fe20008000f00 */
[----:B------:R-:W-:Y:S01]  /*6550*/  IMAD.U32 R6, RZ, RZ, UR6 ;  /* 0x00000006ff067e24 */ /* 0x000fe2000f8e00ff */
[----:B-----5:R-:W-:Y:S01]  /*6560*/  MOV R11, UR5 ;  /* 0x00000005000b7c02 */ /* 0x020fe20008000f00 */
[----:B------:R-:W-:Y:S02]  /*6570*/  IMAD.U32 R10, RZ, RZ, UR4 ;  /* 0x00000004ff0a7e24 */ /* 0x000fe4000f8e00ff */
[----:B------:R-:W-:Y:S07]  /*6580*/  LEPC R20, `(.L_x_103) ;  /* 0x000000001014794e */ /* 0x000fee0000000000 */
[----:B---34-:R-:W-:Y:S05]  /*6590*/  CALL.ABS.NOINC R2 ;  /* 0x0000000002007343 */ /* 0x018fea0003c00000 */
.L_x_103:
[----:B------:R-:W-:Y:S01]  /*65a0*/  ISETP.NE.AND P0, PT, R100, RZ, PT ;  /* 0x000000ff6400720c */ /* 0x000fe20003f05270 */
[----:B------:R-:W-:Y:S05]  /*65b0*/  WARPSYNC.ALL ;  /* 0x0000000000007948 */ /* 0x000fea0003800000 */
[----:B------:R-:W-:Y:S01]  /*65c0*/  R2UR UR4, R48 ;  /* 0x00000000300472ca */ /* 0x000fe200000e0000 */
[--C-:B-1----:R-:W-:Y:S01]  /*65d0*/  HADD2.F32 R0, -RZ, R56.reuse.H0_H0 ;  /* 0x20000038ff007230 */ /* 0x102fe20000004100 */
[----:B------:R-:W-:Y:S01]  /*65e0*/  R2UR UR5, R73 ;  /* 0x00000000490572ca */ /* 0x000fe200000e0000 */
[----:B------:R-:W-:Y:S01]  /*65f0*/  HADD2.F32 R2, -RZ, R56.H1_H1 ;  /* 0x30000038ff027230 */ /* 0x000fe20000004100 */
[----:B------:R-:W-:Y:S01]  /*6600*/  USHF.L.U32 UR8, UR43, 0xd, URZ ;  /* 0x0000000d2b087899 */ /* 0x000fe200080006ff */
[--C-:B------:R-:W-:Y:S01]  /*6610*/  HADD2.F32 R3, -RZ, R57.reuse.H0_H0 ;  /* 0x20000039ff037230 */ /* 0x100fe20000004100 */
[----:B------:R-:W-:Y:S01]  /*6620*/  BSSY.RECONVERGENT B0, `(.L_x_104) ;  /* 0x000008b000007945 */ /* 0x000fe20003800200 */
[----:B------:R-:W-:Y:S02]  /*6630*/  HADD2.F32 R48, -RZ, R57.H1_H1 ;  /* 0x30000039ff307230 */ /* 0x000fe40000004100 */
[--C-:B------:R-:W-:Y:S02]  /*6640*/  HADD2.F32 R50, -RZ, R58.reuse.H0_H0 ;  /* 0x2000003aff327230 */ /* 0x100fe40000004100 */
[----:B------:R-:W-:Y:S02]  /*6650*/  HADD2.F32 R51, -RZ, R58.H1_H1 ;  /* 0x3000003aff337230 */ /* 0x000fe40000004100 */
[----:B------:R-:W1:Y:S01]  /*6660*/  LDTM.x32 R4, tmem[UR4+0x20] ;  /* 0x00002004000479ee */ /* 0x000e6200082c0000 */
[----:B------:R-:W-:Y:S01]  /*6670*/  NOP ;  /* 0x0000000000007918 */ /* 0x000fe20000000000 */
[----:B------:R-:W-:Y:S01]  /*6680*/  UIADD3 UR5, UPT, UPT, UR5, 0xb0, URZ ;  /* 0x000000b005057890 */ /* 0x000fe2000fffe0ff */
[--C-:B------:R-:W-:Y:S02]  /*6690*/  HADD2.F32 R52, -RZ, R59.reuse.H0_H0 ;  /* 0x2000003bff347230 */ /* 0x100fe40000004100 */
[----:B------:R-:W-:Y:S01]  /*66a0*/  HADD2.F32 R53, -RZ, R59.H1_H1 ;  /* 0x3000003bff357230 */ /* 0x000fe20000004100 */
[----:B------:R-:W-:Y:S01]  /*66b0*/  UPRMT UR5, UR37, 0x654, UR5 ;  /* 0x0000065425057896 */ /* 0x000fe20008000005 */
[--C-:B------:R-:W-:Y:S02]  /*66c0*/  HADD2.F32 R54, -RZ, R60.reuse.H0_H0 ;  /* 0x2000003cff367230 */ /* 0x100fe40000004100 */
[----:B------:R-:W-:Y:S02]  /*66d0*/  HADD2.F32 R55, -RZ, R60.H1_H1 ;  /* 0x3000003cff377230 */ /* 0x000fe40000004100 */
[--C-:B------:R-:W-:Y:S02]  /*66e0*/  HADD2.F32 R56, -RZ, R61.reuse.H0_H0 ;  /* 0x2000003dff387230 */ /* 0x100fe40000004100 */
[----:B------:R-:W-:Y:S02]  /*66f0*/  HADD2.F32 R57, -RZ, R61.H1_H1 ;  /* 0x3000003dff397230 */ /* 0x000fe40000004100 */
[----:B-1----:R-:W-:Y:S01]  /*6700*/  SYNCS.ARRIVE.TRANS64.RED.A1T0 RZ, [UR5], RZ ;  /* 0x000000ffffff79a7 */ /* 0x002fe20008100405 */
[--C-:B------:R-:W-:Y:S02]  /*6710*/  HADD2.F32 R58, -RZ, R62.reuse.H0_H0 ;  /* 0x2000003eff3a7230 */ /* 0x100fe40000004100 */
[----:B------:R-:W-:Y:S02]  /*6720*/  HADD2.F32 R59, -RZ, R62.H1_H1 ;  /* 0x3000003eff3b7230 */ /* 0x000fe40000004100 */
[--C-:B------:R-:W-:Y:S02]  /*6730*/  HADD2.F32 R60, -RZ, R63.reuse.H0_H0 ;  /* 0x2000003fff3c7230 */ /* 0x100fe40000004100 */
[----:B------:R-:W-:Y:S02]  /*6740*/  HADD2.F32 R61, -RZ, R63.H1_H1 ;  /* 0x3000003fff3d7230 */ /* 0x000fe40000004100 */
[C---:B------:R-:W-:Y:S01]  /*6750*/  FMUL R4, R47.reuse, R4 ;  /* 0x000000042f047220 */ /* 0x040fe20000400000 */
[C---:B------:R-:W-:Y:S01]  /*6760*/  FMUL R5, R47.reuse, R5 ;  /* 0x000000052f057220 */ /* 0x040fe20000400000 */
[C---:B------:R-:W-:Y:S01]  /*6770*/  FMUL R6, R47.reuse, R6 ;  /* 0x000000062f067220 */ /* 0x040fe20000400000 */
[----:B------:R-:W-:Y:S01]  /*6780*/  FMUL R7, R47, R7 ;  /* 0x000000072f077220 */ /* 0x000fe20000400000 */
[C---:B------:R-:W-:Y:S01]  /*6790*/  FFMA R4, R49.reuse, R0, R4 ;  /* 0x0000000031047223 */ /* 0x040fe20000000004 */
[C---:B------:R-:W-:Y:S01]  /*67a0*/  FFMA R5, R49.reuse, R2, R5 ;  /* 0x0000000231057223 */ /* 0x040fe20000000005 */
[C---:B------:R-:W-:Y:S01]  /*67b0*/  FFMA R6, R49.reuse, R3, R6 ;  /* 0x0000000331067223 */ /* 0x040fe20000000006 */
[----:B------:R-:W-:Y:S01]  /*67c0*/  FFMA R7, R49, R48, R7 ;  /* 0x0000003031077223 */ /* 0x000fe20000000007 */
[C---:B------:R-:W-:Y:S01]  /*67d0*/  FMUL R8, R47.reuse, R8 ;  /* 0x000000082f087220 */ /* 0x040fe20000400000 */
[----:B------:R-:W-:Y:S01]  /*67e0*/  FMUL R9, R47, R9 ;  /* 0x000000092f097220 */ /* 0x000fe20000400000 */
[----:B------:R-:W-:Y:S01]  /*67f0*/  F2FP.F16.F32.PACK_AB R4, R5, R4 ;  /* 0x000000040504723e */ /* 0x000fe200000000ff */
[----:B------:R-:W-:Y:S01]  /*6800*/  FMUL R0, R47, R10 ;  /* 0x0000000a2f007220 */ /* 0x000fe20000400000 */
[----:B------:R-:W-:Y:S01]  /*6810*/  F2FP.F16.F32.PACK_AB R5, R7, R6 ;  /* 0x000000060705723e */ /* 0x000fe200000000ff */
[C---:B------:R-:W-:Y:S01]  /*6820*/  FFMA R8, R49.reuse, R50, R8 ;  /* 0x0000003231087223 */ /* 0x040fe20000000008 */
[C---:B------:R-:W-:Y:S01]  /*6830*/  FFMA R9, R49.reuse, R51, R9 ;  /* 0x0000003331097223 */ /* 0x040fe20000000009 */
[----:B------:R-:W-:Y:S01]  /*6840*/  FFMA R0, R49, R52, R0 ;  /* 0x0000003431007223 */ /* 0x000fe20000000000 */
[C---:B------:R-:W-:Y:S01]  /*6850*/  FMUL R2, R47.reuse, R11 ;  /* 0x0000000b2f027220 */ /* 0x040fe20000400000 */
[C---:B------:R-:W-:Y:S01]  /*6860*/  FMUL R3, R47.reuse, R12 ;  /* 0x0000000c2f037220 */ /* 0x040fe20000400000 */
[----:B------:R-:W-:Y:S01]  /*6870*/  FMUL R10, R47, R13 ;  /* 0x0000000d2f0a7220 */ /* 0x000fe20000400000 */
[----:B------:R-:W-:Y:S01]  /*6880*/  F2FP.F16.F32.PACK_AB R6, R9, R8 ;  /* 0x000000080906723e */ /* 0x000fe200000000ff */
[C---:B------:R-:W-:Y:S01]  /*6890*/  FFMA R2, R49.reuse, R53, R2 ;  /* 0x0000003531027223 */ /* 0x040fe20000000002 */
[C---:B------:R-:W-:Y:S01]  /*68a0*/  FFMA R3, R49.reuse, R54, R3 ;  /* 0x0000003631037223 */ /* 0x040fe20000000003 */
[----:B------:R-:W-:Y:S01]  /*68b0*/  FFMA R10, R49, R55, R10 ;  /* 0x00000037310a7223 */ /* 0x000fe2000000000a */
[C---:B------:R-:W-:Y:S01]  /*68c0*/  FMUL R11, R47.reuse, R14 ;  /* 0x0000000e2f0b7220 */ /* 0x040fe20000400000 */
[C---:B------:R-:W-:Y:S01]  /*68d0*/  FMUL R15, R47.reuse, R15 ;  /* 0x0000000f2f0f7220 */ /* 0x040fe20000400000 */
[C---:B------:R-:W-:Y:S01]  /*68e0*/  FMUL R12, R47.reuse, R16 ;  /* 0x000000102f0c7220 */ /* 0x040fe20000400000 */
[----:B------:R-:W-:Y:S01]  /*68f0*/  FMUL R13, R47, R17 ;  /* 0x000000112f0d7220 */ /* 0x000fe20000400000 */
[----:B------:R-:W-:Y:S01]  /*6900*/  FFMA R11, R49, R56, R11 ;  /* 0x00000038310b7223 */ /* 0x000fe2000000000b */
[----:B------:R-:W-:Y:S01]  /*6910*/  FMUL R14, R47, R18 ;  /* 0x000000122f0e7220 */ /* 0x000fe20000400000 */
[----:B------:R-:W-:Y:S01]  /*6920*/  FFMA R15, R49, R57, R15 ;  /* 0x00000039310f7223 */ /* 0x000fe2000000000f */
[--C-:B------:R-:W-:Y:S02]  /*6930*/  HADD2.F32 R62, -RZ, R68.reuse.H0_H0 ;  /* 0x20000044ff3e7230 */ /* 0x100fe40000004100 */
[----:B------:R-:W-:Y:S01]  /*6940*/  FMUL R19, R47, R19 ;  /* 0x000000132f137220 */ /* 0x000fe20000400000 */
[----:B------:R-:W-:Y:S01]  /*6950*/  F2FP.F16.F32.PACK_AB R7, R2, R0 ;  /* 0x000000000207723e */ /* 0x000fe200000000ff */
[----:B------:R-:W-:Y:S01]  /*6960*/  FFMA R12, R49, R58, R12 ;  /* 0x0000003a310c7223 */ /* 0x000fe2000000000c */
[----:B------:R-:W-:Y:S02]  /*6970*/  HADD2.F32 R63, -RZ, R68.H1_H1 ;  /* 0x30000044ff3f7230 */ /* 0x000fe40000004100 */
[----:B------:R-:W-:Y:S01]  /*6980*/  FMUL R16, R47, R20 ;  /* 0x000000142f107220 */ /* 0x000fe20000400000 */
[----:B------:R-:W-:Y:S01]  /*6990*/  FFMA R13, R49, R59, R13 ;  /* 0x0000003b310d7223 */ /* 0x000fe2000000000d */
[----:B------:R1:W-:Y:S01]  /*69a0*/  STS.128 [R99+UR8], R4 ;  /* 0x0000000463007988 */ /* 0x0003e20008000c08 */
[--C-:B---3--:R-:W-:Y:S02]  /*69b0*/  HADD2.F32 R64, -RZ, R69.reuse.H0_H0 ;  /* 0x20000045ff407230 */ /* 0x108fe40000004100 */
[----:B------:R-:W-:Y:S01]  /*69c0*/  FMUL R17, R47, R21 ;  /* 0x000000152f117220 */ /* 0x000fe20000400000 */
[----:B------:R-:W-:Y:S01]  /*69d0*/  FFMA R14, R49, R60, R14 ;  /* 0x0000003c310e7223 */ /* 0x000fe2000000000e */
[----:B------:R-:W-:Y:S02]  /*69e0*/  HADD2.F32 R65, -RZ, R69.H1_H1 ;  /* 0x30000045ff417230 */ /* 0x000fe40000004100 */
[----:B------:R-:W-:Y:S01]  /*69f0*/  FMUL R18, R47, R22 ;  /* 0x000000162f127220 */ /* 0x000fe20000400000 */
[----:B------:R-:W-:Y:S01]  /*6a00*/  FFMA R19, R49, R61, R19 ;  /* 0x0000003d31137223 */ /* 0x000fe20000000013 */
[----:B------:R-:W-:Y:S02]  /*6a10*/  HADD2.F32 R66, -RZ, R70.H0_H0 ;  /* 0x20000046ff427230 */ /* 0x000fe40000004100 */
[----:B------:R-:W-:Y:S01]  /*6a20*/  FMUL R23, R47, R23 ;  /* 0x000000172f177220 */ /* 0x000fe20000400000 */
[--C-:B------:R-:W-:Y:S02]  /*6a30*/  HADD2.F32 R74, -RZ, R78.reuse.H0_H0 ;  /* 0x2000004eff4a7230 */ /* 0x100fe40000004100 */
[----:B------:R-:W-:Y:S01]  /*6a40*/  FFMA R16, R49, R62, R16 ;  /* 0x0000003e31107223 */ /* 0x000fe20000000010 */
[----:B------:R-:W-:Y:S01]  /*6a50*/  HADD2.F32 R75, -RZ, R78.H1_H1 ;  /* 0x3000004eff4b7230 */ /* 0x000fe20000004100 */
[----:B------:R-:W-:Y:S01]  /*6a60*/  IADD3 R78, PT, PT, R99, UR8, RZ ;  /* 0x00000008634e7c10 */ /* 0x000fe2000fffe0ff */
[----:B------:R-:W-:Y:S02]  /*6a70*/  HADD2.F32 R67, -RZ, R70.H1_H1 ;  /* 0x30000046ff437230 */ /* 0x000fe40000004100 */
[----:B------:R-:W-:Y:S01]  /*6a80*/  FMUL R20, R47, R24 ;  /* 0x000000182f147220 */ /* 0x000fe20000400000 */
[----:B------:R-:W-:Y:S01]  /*6a90*/  FFMA R17, R49, R63, R17 ;  /* 0x0000003f31117223 */ /* 0x000fe20000000011 */
[--C-:B------:R-:W-:Y:S02]  /*6aa0*/  HADD2.F32 R68, -RZ, R71.reuse.H0_H0 ;  /* 0x20000047ff447230 */ /* 0x100fe40000004100 */
[----:B------:R-:W-:Y:S01]  /*6ab0*/  FMUL R21, R47, R25 ;  /* 0x000000192f157220 */ /* 0x000fe20000400000 */
[----:B------:R-:W-:Y:S01]  /*6ac0*/  FFMA R18, R49, R64, R18 ;  /* 0x0000004031127223 */ /* 0x000fe20000000012 */
[----:B------:R-:W-:Y:S02]  /*6ad0*/  HADD2.F32 R69, -RZ, R71.H1_H1 ;  /* 0x30000047ff457230 */ /* 0x000fe40000004100 */
[----:B------:R-:W-:Y:S01]  /*6ae0*/  FMUL R22, R47, R26 ;  /* 0x0000001a2f167220 */ /* 0x000fe20000400000 */
[----:B------:R-:W-:Y:S01]  /*6af0*/  F2FP.F16.F32.PACK_AB R8, R10, R3 ;  /* 0x000000030a08723e */ /* 0x000fe200000000ff */
[----:B------:R-:W-:Y:S01]  /*6b00*/  FFMA R23, R49, R65, R23 ;  /* 0x0000004131177223 */ /* 0x000fe20000000017 */
[----:B------:R-:W-:Y:S01]  /*6b10*/  F2FP.F16.F32.PACK_AB R9, R15, R11 ;  /* 0x0000000b0f09723e */ /* 0x000fe200000000ff */
[--C-:B------:R-:W-:Y:S02]  /*6b20*/  HADD2.F32 R70, -RZ, R76.reuse.H0_H0 ;  /* 0x2000004cff467230 */ /* 0x100fe40000004100 */
[----:B------:R-:W-:Y:S01]  /*6b30*/  FMUL R27, R47, R27 ;  /* 0x0000001b2f1b7220 */ /* 0x000fe20000400000 */
[----:B------:R-:W-:Y:S01]  /*6b40*/  IADD3 R106, PT, PT, R106, R78, RZ ;  /* 0x0000004e6a6a7210 */ /* 0x000fe20007ffe0ff */
[----:B------:R-:W-:Y:S01]  /*6b50*/  FFMA R20, R49, R66, R20 ;  /* 0x0000004231147223 */ /* 0x000fe20000000014 */
[----:B------:R-:W-:Y:S01]  /*6b60*/  F2FP.F16.F32.PACK_AB R10, R13, R12 ;  /* 0x0000000c0d0a723e */ /* 0x000fe200000000ff */
[----:B------:R-:W-:Y:S01]  /*6b70*/  HADD2.F32 R71, -RZ, R76.H1_H1 ;  /* 0x3000004cff477230 */ /* 0x000fe20000004100 */
[----:B------:R-:W-:Y:S01]  /*6b80*/  F2FP.F16.F32.PACK_AB R11, R19, R14 ;  /* 0x0000000e130b723e */ /* 0x000fe200000000ff */
[----:B------:R-:W-:Y:S01]  /*6b90*/  FMUL R24, R47, R28 ;  /* 0x0000001c2f187220 */ /* 0x000fe20000400000 */
[----:B------:R-:W-:Y:S01]  /*6ba0*/  FFMA R21, R49, R67, R21 ;  /* 0x0000004331157223 */ /* 0x000fe20000000015 */
[--C-:B------:R-:W-:Y:S02]  /*6bb0*/  HADD2.F32 R72, -RZ, R77.reuse.H0_H0 ;  /* 0x2000004dff487230 */ /* 0x100fe40000004100 */
[----:B------:R-:W-:Y:S01]  /*6bc0*/  FMUL R25, R47, R29 ;  /* 0x0000001d2f197220 */ /* 0x000fe20000400000 */
[----:B------:R1:W-:Y:S01]  /*6bd0*/  STS.128 [R106+0x10], R8 ;  /* 0x000010086a007388 */ /* 0x0003e20000000c00 */
[----:B------:R-:W-:Y:S01]  /*6be0*/  FFMA R22, R49, R68, R22 ;  /* 0x0000004431167223 */ /* 0x000fe20000000016 */
[----:B------:R-:W-:Y:S02]  /*6bf0*/  HADD2.F32 R73, -RZ, R77.H1_H1 ;  /* 0x3000004dff497230 */ /* 0x000fe40000004100 */
[----:B------:R-:W-:Y:S01]  /*6c00*/  FMUL R26, R47, R30 ;  /* 0x0000001e2f1a7220 */ /* 0x000fe20000400000 */
[----:B------:R-:W-:Y:S01]  /*6c10*/  FFMA R27, R49, R69, R27 ;  /* 0x00000045311b7223 */ /* 0x000fe2000000001b */
        /* <DEDUP_REMOVED lines=10> */
[----:B------:R-:W-:Y:S01]  /*6cc0*/  F2FP.F16.F32.PACK_AB R17, R23, R18 ;  /* 0x000000121711723e */ /* 0x000fe200000000ff */
[----:B------:R-:W-:Y:S01]  /*6cd0*/  FFMA R31, R49, R73, R31 ;  /* 0x00000049311f7223 */ /* 0x000fe2000000001f */
[----:B------:R-:W-:Y:S01]  /*6ce0*/  FMUL R35, R47, R35 ;  /* 0x000000232f237220 */ /* 0x000fe20000400000 */
[----:B------:R-:W-:Y:S01]  /*6cf0*/  IADD3 R105, PT, PT, R105, R78, RZ ;  /* 0x0000004e69697210 */ /* 0x000fe20007ffe0ff */
[----:B------:R-:W-:Y:S01]  /*6d00*/  FFMA R28, R49, R74, R28 ;  /* 0x0000004a311c7223 */ /* 0x000fe2000000001c */
[----:B------:R-:W-:Y:S01]  /*6d10*/  F2FP.F16.F32.PACK_AB R18, R21, R20 ;  /* 0x000000141512723e */ /* 0x000fe200000000ff */
[----:B------:R-:W-:Y:S01]  /*6d20*/  FFMA R29, R49, R75, R29 ;  /* 0x0000004b311d7223 */ /* 0x000fe2000000001d */
[----:B------:R-:W-:Y:S01]  /*6d30*/  F2FP.F16.F32.PACK_AB R19, R27, R22 ;  /* 0x000000161b13723e */ /* 0x000fe200000000ff */
[C---:B------:R-:W-:Y:S01]  /*6d40*/  FFMA R30, R49.reuse, R76, R30 ;  /* 0x0000004c311e7223 */ /* 0x040fe2000000001e */
[----:B------:R-:W-:Y:S01]  /*6d50*/  FFMA R35, R49, R77, R35 ;  /* 0x0000004d31237223 */ /* 0x000fe20000000023 */
[----:B------:R-:W-:Y:S02]  /*6d60*/  F2FP.F16.F32.PACK_AB R24, R25, R24 ;  /* 0x000000181918723e */ /* 0x000fe400000000ff */
[----:B------:R1:W-:Y:S01]  /*6d70*/  STS.128 [R105+0x20], R16 ;  /* 0x0000201069007388 */ /* 0x0003e20000000c00 */
[----:B------:R-:W-:Y:S02]  /*6d80*/  F2FP.F16.F32.PACK_AB R25, R31, R26 ;  /* 0x0000001a1f19723e */ /* 0x000fe400000000ff */
[----:B------:R-:W-:Y:S02]  /*6d90*/  F2FP.F16.F32.PACK_AB R26, R29, R28 ;  /* 0x0000001c1d1a723e */ /* 0x000fe400000000ff */
[----:B------:R-:W-:Y:S02]  /*6da0*/  F2FP.F16.F32.PACK_AB R27, R35, R30 ;  /* 0x0000001e231b723e */ /* 0x000fe400000000ff */
[----:B------:R-:W-:Y:S05]  /*6db0*/  IADD3 R0, PT, PT, R98, R106, RZ ;  /* 0x0000006a62007210 */ /* 0x000fea0007ffe0ff */
        /* <DEDUP_REMOVED lines=9> */
[----:B------:R-:W-:Y:S02]  /*6e50*/  UIADD3 UR10, UP0, UPT, UR54, 0x680, URZ ;  /* 0x00000680360a7890 */ /* 0x000fe4000ff1e0ff */
[----:B------:R-:W-:Y:S02]  /*6e60*/  UIADD3 UR5, UPT, UPT, UR41, 0x20, URZ ;  /* 0x0000002029057890 */ /* 0x000fe4000fffe0ff */
[----:B------:R-:W-:Y:S02]  /*6e70*/  UIADD3 UR4, UPT, UPT, UR48, 0x200, UR8 ;  /* 0x0000020030047890 */ /* 0x000fe4000fffe008 */
[----:B------:R-:W-:Y:S01]  /*6e80*/  UIADD3.X UR11, UPT, UPT, URZ, UR55, URZ, UP0, !UPT ;  /* 0x00000037ff0b7290 */ /* 0x000fe200087fe4ff */
[----:B------:R-:W-:Y:S01]  /*6e90*/  UMOV UR6, UR42 ;  /* 0x0000002a00067c82 */ /* 0x000fe20008000000 */
[----:B------:R-:W-:Y:S07]  /*6ea0*/  UMOV UR7, UR36 ;  /* 0x0000002400077c82 */ /* 0x000fee0008000000 */
[----:B------:R2:W-:Y:S02]  /*6eb0*/  UTMASTG.3D [UR4], [UR10] ;  /* 0x000000040a0073b5 */ /* 0x0005e40008010000 */
[----:B--2---:R0:W-:Y:S02]  /*6ec0*/  UTMACMDFLUSH ;  /* 0x00000000000079b7 */ /* 0x0041e40000000000 */
.L_x_105:
[----:B------:R-:W-:Y:S05]  /*6ed0*/  BSYNC.RECONVERGENT B0 ;  /* 0x0000000000007941 */ /* 0x000fea0003800200 */
.L_x_104:
[----:B------:R-:W-:Y:S01]  /*6ee0*/  UIADD3 UR43, UPT, UPT, UR43, 0x1, URZ ;  /* 0x000000012b2b7890 */ /* 0x000fe2000fffe0ff */
[----:B------:R-:W-:Y:S03]  /*6ef0*/  BSSY.RECONVERGENT B0, `(.L_x_106) ;  /* 0x0000008000007945 */ /* 0x000fe60003800200 */
[----:B------:R-:W-:Y:S04]  /*6f00*/  UISETP.NE.AND UP0, UPT, UR43, 0x3, UPT ;  /* 0x000000032b00788c */ /* 0x000fe8000bf05270 */
[----:B------:R-:W-:Y:S02]  /*6f10*/  UISETP.EQ.XOR UP1, UPT, UR40, 0x3, !UP0 ;  /* 0x000000032800788c */ /* 0x000fe4000c722a70 */
[----:B------:R-:W-:Y:S02]  /*6f20*/  USEL UR56, UR43, URZ, UP0 ;  /* 0x000000ff2b387287 */ /* 0x000fe40008000000 */
[----:B------:R-:W-:Y:S04]  /*6f30*/  USEL UR4, URZ, 0x1, !UP1 ;  /* 0x00000001ff047887 */ /* 0x000fe8000c800000 */
[----:B------:R-:W-:Y:S01]  /*6f40*/  ULOP3.LUT UR51, UR51, UR4, URZ, 0x3c, !UPT ;  /* 0x0000000433337292 */ /* 0x000fe2000f8e3cff */
[----:B------:R-:W-:Y:S11]  /*6f50*/  @P0 BRA `(.L_x_107) ;  /* 0x0000000000040947 */ /* 0x000ff60003800000 */
[----:B------:R-:W-:Y:S04]  /*6f60*/  DEPBAR.LE SB0, 0x1 ;  /* 0x000080400000791a */ /* 0x000fe80000000000 */
.L_x_107:
[----:B------:R-:W-:Y:S05]  /*6f70*/  BSYNC.RECONVERGENT B0 ;  /* 0x0000000000007941 */ /* 0x000fea0003800200 */
.L_x_106:
[----:B------:R-:W-:Y:S01]  /*6f80*/  BAR.SYNC.DEFER_BLOCKING 0x1, 0x80 ;  /* 0x0042000000007b1d */ /* 0x000fe20000010000 */
[----:B------:R-:W-:Y:S01]  /*6f90*/  UISETP.NE.AND UP0, UPT, UR50, -0x2, UPT ;  /* 0xfffffffe3200788c */ /* 0x000fe2000bf05270 */
[----:B------:R-:W-:Y:S08]  /*6fa0*/  IADD3 R45, PT, PT, R45, 0x1, RZ ;  /* 0x000000012d2d7810 */ /* 0x000ff00007ffe0ff */
[----:B------:R-:W-:Y:S05]  /*6fb0*/  BRA.U !UP0, `(.L_x_108) ;  /* 0x0000000108287547 */ /* 0x000fea000b800000 */
[----:B------:R-:W-:Y:S01]  /*6fc0*/  ISETP.NE.AND P0, PT, R104, RZ, PT ;  /* 0x000000ff6800720c */ /* 0x000fe20003f05270 */
[----:B------:R-:W-:Y:S01]  /*6fd0*/  IMAD.U32 R2, RZ, RZ, UR49 ;  /* 0x00000031ff027e24 */ /* 0x000fe2000f8e00ff */
[----:B------:R-:W-:Y:S01]  /*6fe0*/  UIADD3 UR49, UPT, UPT, UR49, 0x1, URZ ;  /* 0x0000000131317890 */ /* 0x000fe2000fffe0ff */
[----:B-1----:R-:W-:Y:S03]  /*6ff0*/  IMAD.U32 R0, RZ, RZ, UR37 ;  /* 0x00000025ff007e24 */ /* 0x002fe6000f8e00ff */
[----:B------:R-:W-:Y:S04]  /*7000*/  UISETP.NE.AND UP0, UPT, UR49, 0x3, UPT ;  /* 0x000000033100788c */ /* 0x000fe8000bf05270 */
[----:B------:R-:W-:Y:S03]  /*7010*/  USEL UR49, UR49, URZ, UP0 ;  /* 0x000000ff31317287 */ /* 0x000fe60008000000 */
[----:B------:R-:W-:Y:S05]  /*7020*/  @P0 LEA R2, R2, UR48, 0x3 ;  /* 0x0000003002020c11 */ /* 0x000fea000f8e18ff */
[----:B------:R-:W-:Y:S05]  /*7030*/  @P0 VIADD R2, R2, 0x48 ;  /* 0x0000004802020836 */ /* 0x000fea0000000000 */
[----:B------:R-:W-:Y:S04]  /*7040*/  @P0 PRMT R0, R0, 0x654, R2 ;  /* 0x0000065400000816 */ /* 0x000fe80000000002 */
[----:B------:R2:W-:Y:S03]  /*7050*/  @P0 SYNCS.ARRIVE.TRANS64.RED.A1T0 RZ, [R0+URZ], RZ ;  /* 0x000000ff00ff09a7 */ /* 0x0005e600081004ff */
.L_x_108:
[----:B------:R-:W-:Y:S01]  /*7060*/  ISETP.NE.AND P2, PT, R101, RZ, PT ;  /* 0x000000ff6500720c */ /* 0x000fe20003f45270 */
[----:B------:R-:W-:Y:S01]  /*7070*/  UIADD3 UR50, UPT, UPT, UR50, 0x2, URZ ;  /* 0x0000000232327890 */ /* 0x000fe2000fffe0ff */
[----:B------:R-:W-:Y:S01]  /*7080*/  ISETP.NE.AND P0, PT, R103, 0x2, PT ;  /* 0x000000026700780c */ /* 0x000fe20003f05270 */
[----:B------:R-:W-:Y:S01]  /*7090*/  IMAD.IADD R14, R43, 0x1, R86 ;  /* 0x000000012b0e7824 */ /* 0x000fe200078e0256 */
[----:B------:R-:W-:Y:S01]  /*70a0*/  ISETP.NE.AND P1, PT, R45, 0x4, PT ;  /* 0x000000042d00780c */ /* 0x000fe20003f25270 */
[----:B------:R-:W-:Y:S01]  /*70b0*/  IMAD.IADD R15, R44, 0x1, R87 ;  /* 0x000000012c0f7824 */ /* 0x000fe200078e0257 */
[----:B------:R-:W-:Y:S02]  /*70c0*/  SEL R2, RZ, 0x1, P0 ;  /* 0x00000001ff027807 */ /* 0x000fe40000000000 */
[----:B-12---:R-:W-:Y:S02]  /*70d0*/  SEL R0, RZ, 0x1, P1 ;  /* 0x00000001ff007807 */ /* 0x006fe40000800000 */
[----:B------:R-:W-:Y:S02]  /*70e0*/  LOP3.LUT R96, R96, R2, RZ, 0x3c, !PT ;  /* 0x0000000260607212 */ /* 0x000fe400078e3cff */
[----:B------:R-:W-:Y:S02]  /*70f0*/  LOP3.LUT R97, R97, R0, RZ, 0x3c, !PT ;  /* 0x0000000061617212 */ /* 0x000fe400078e3cff */
[----:B------:R-:W-:Y:S02]  /*7100*/  @P2 R2UR UR36, R95 ;  /* 0x000000005f2422ca */ /* 0x000fe400000e0000 */
[----:B------:R-:W-:Y:S02]  /*7110*/  SEL R103, R103, RZ, P0 ;  /* 0x000000ff67677207 */ /* 0x000fe40000000000 */
[----:B------:R-:W-:Y:S01]  /*7120*/  SEL R45, R45, RZ, P1 ;  /* 0x000000ff2d2d7207 */ /* 0x000fe20000800000 */
[----:B------:R-:W-:Y:S10]  /*7130*/  @P2 BRA `(.L_x_109) ;  /* 0xffffffd800042947 */ /* 0x000ff4000383ffff */
[----:B------:R-:W-:-:S09]  /*7140*/  UISETP.NE.AND UP0, UPT, UR53, URZ, UPT ;  /* 0x000000ff3500728c */ /* 0x000fd2000bf05270 */
[----:B------:R-:W-:Y:S05]  /*7150*/  BRA.U !UP0, `(.L_x_110) ;  /* 0x0000000108487547 */ /* 0x000fea000b800000 */
[----:B------:R-:W1:Y:S02]  /*7160*/  LDCU.64 UR4, c[0x0][0x890] ;  /* 0x00011200ff0477ac */ /* 0x000e640008000a00 */
[----:B-1----:R-:W-:-:S04]  /*7170*/  UISETP.NE.U32.AND UP0, UPT, UR4, URZ, UPT ;  /* 0x000000ff0400728c */ /* 0x002fc8000bf05070 */
[----:B------:R-:W-:-:S09]  /*7180*/  UISETP.NE.AND.EX UP0, UPT, UR5, URZ, UPT, UP0 ;  /* 0x000000ff0500728c */ /* 0x000fd2000bf05300 */
[----:B------:R-:W-:Y:S05]  /*7190*/  BRA.U UP0, `(.L_x_111) ;  /* 0x00000001000c7547 */ /* 0x000fea000b800000 */
[----:B------:R-:W-:-:S13]  /*71a0*/  FSETP.NEU.AND P0, PT, R49, RZ, PT ;  /* 0x000000ff3100720b */ /* 0x000fda0003f0d000 */
[----:B------:R-:W-:Y:S05]  /*71b0*/  @!P0 EXIT ;  /* 0x000000000000894d */ /* 0x000fea0003800000 */
[----:B------:R-:W-:Y:S05]  /*71c0*/  BRA `(.L_x_110) ;  /* 0x00000000002c7947 */ /* 0x000fea0003800000 */
.L_x_111:
[----:B------:R-:W-:Y:S01]  /*71d0*/  ISETP.NE.AND P0, PT, R102, RZ, PT ;  /* 0x000000ff6600720c */ /* 0x000fe20003f05270 */
[----:B------:R-:W-:-:S12]  /*71e0*/  BSSY.RECONVERGENT B0, `(.L_x_110) ;  /* 0x0000009000007945 */ /* 0x000fd80003800200 */
[----:B------:R-:W-:Y:S05]  /*71f0*/  @P0 BRA `(.L_x_112) ;  /* 0x0000000000140947 */ /* 0x000fea0003800000 */
[----:B------:R-:W1:Y:S02]  /*7200*/  LDCU.64 UR4, c[0x0][0x888] ;  /* 0x00011100ff0477ac */ /* 0x000e640008000a00 */
[----:B-1----:R-:W-:-:S04]  /*7210*/  ISETP.NE.U32.AND P0, PT, RZ, UR4, PT ;  /* 0x00000004ff007c0c */ /* 0x002fc8000bf05070 */
[----:B------:R-:W-:-:S13]  /*7220*/  ISETP.NE.AND.EX P0, PT, RZ, UR5, PT, P0 ;  /* 0x00000005ff007c0c */ /* 0x000fda000bf05300 */
[----:B------:R-:W-:Y:S05]  /*7230*/  @!P0 EXIT ;  /* 0x000000000000894d */ /* 0x000fea0003800000 */
[----:B------:R-:W-:Y:S05]  /*7240*/  BRA `(.L_x_113) ;  /* 0x0000000000087947 */ /* 0x000fea0003800000 */
.L_x_112:
[----:B------:R-:W-:-:S13]  /*7250*/  FSETP.NEU.AND P0, PT, R49, RZ, PT ;  /* 0x000000ff3100720b */ /* 0x000fda0003f0d000 */
[----:B------:R-:W-:Y:S05]  /*7260*/  @!P0 EXIT ;  /* 0x000000000000894d */ /* 0x000fea0003800000 */
.L_x_113:
[----:B------:R-:W-:Y:S05]  /*7270*/  BSYNC.RECONVERGENT B0 ;  /* 0x0000000000007941 */ /* 0x000fea0003800200 */
.L_x_110:
[----:B------:R-:W-:Y:S01]  /*7280*/  ULEA UR4, UR49, UR48, 0x3 ;  /* 0x0000003031047291 */ /* 0x000fe2000f8e18ff */
[----:B------:R-:W-:-:S04]  /*7290*/  DEPBAR.LE SB0, 0x0 ;  /* 0x000080000000791a */ /* 0x000fc80000000000 */
[----:B------:R-:W-:-:S04]  /*72a0*/  UIADD3 UR4, UPT, UPT, UR4, 0x48, URZ ;  /* 0x0000004804047890 */ /* 0x000fc8000fffe0ff */
[----:B------:R-:W-:-:S09]  /*72b0*/  UPRMT UR4, UR37, 0x654, UR4 ;  /* 0x0000065425047896 */ /* 0x000fd20008000004 */
[----:B------:R-:W-:Y:S01]  /*72c0*/  SYNCS.ARRIVE.TRANS64.RED.A1T0 RZ, [UR4], RZ ;  /* 0x000000ffffff79a7 */ /* 0x000fe20008100404 */
[----:B------:R-:W-:Y:S05]  /*72d0*/  EXIT ;  /* 0x000000000000794d */ /* 0x000fea0003800000 */
.L_x_19:
[----:B--2---:R2:W1:Y:S02]  /*72e0*/  SYNCS.PHASECHK.TRANS64.TRYWAIT P0, [R2+URZ+0xe0], R3 ;  /* 0x0000e003020075a7 */ /* 0x00446400080011ff */
[----:B-1----:R-:W-:Y:S05]  /*72f0*/  @!P0 NANOSLEEP.SYNCS 0x989680 ;  /* 0x009896800000895d */ /* 0x002fea0003900000 */
[----:B------:R-:W1:Y:S02]  /*7300*/  @!P0 SYNCS.PHASECHK.TRANS64 P0, [R2+URZ+0xe0], R3 ;  /* 0x0000e003020085a7 */ /* 0x000e6400080010ff */
[----:B-1----:R-:W-:Y:S05]  /*7310*/  @!P0 BRA `(.L_x_19) ;  /* 0xfffffffc00f08947 */ /* 0x002fea000383ffff */
[----:B------:R-:W-:Y:S05]  /*7320*/  BRA `(.L_x_114) ;  /* 0xffffffa0009c7947 */ /* 0x000fea000383ffff */
.L_x_22:
[----:B-1----:R-:W-:-:S07]  /*7330*/  MOV R2, UR33 ;  /* 0x0000002100027c02 */ /* 0x002fce0008000f00 */
.L_x_115:
[----:B-1----:R1:W2:Y:S02]  /*7340*/  SYNCS.PHASECHK.TRANS64.TRYWAIT P0, [R2+URZ+0x18], R4 ;  /* 0x00001804020075a7 */ /* 0x0022a400080011ff */
[----:B--2---:R-:W-:Y:S05]  /*7350*/  @!P0 NANOSLEEP.SYNCS 0x989680 ;  /* 0x009896800000895d */ /* 0x004fea0003900000 */
[----:B------:R-:W2:Y:S02]  /*7360*/  @!P0 SYNCS.PHASECHK.TRANS64 P0, [R2+URZ+0x18], R4 ;  /* 0x00001804020085a7 */ /* 0x000ea400080010ff */
[----:B--2---:R-:W-:Y:S05]  /*7370*/  @!P0 BRA `(.L_x_115) ;  /* 0xfffffffc00f08947 */ /* 0x004fea000383ffff */
[----:B------:R-:W-:Y:S05]  /*7380*/  BRA `(.L_x_21) ;  /* 0xffffffa000ec7947 */ /* 0x000fea000383ffff */
.L_x_28:
[----:B-1----:R-:W-:-:S07]  /*7390*/  MOV R2, UR17 ;  /* 0x0000001100027c02 */ /* 0x002fce0008000f00 */
.L_x_116:
[----:B-1----:R1:W2:Y:S02]  /*73a0*/  SYNCS.PHASECHK.TRANS64.TRYWAIT P0, [R2+URZ+0x18], R4 ;  /* 0x00001804020075a7 */ /* 0x0022a400080011ff */
[----:B--2---:R-:W-:Y:S05]  /*73b0*/  @!P0 NANOSLEEP.SYNCS 0x989680 ;  /* 0x009896800000895d */ /* 0x004fea0003900000 */
[----:B------:R-:W2:Y:S02]  /*73c0*/  @!P0 SYNCS.PHASECHK.TRANS64 P0, [R2+URZ+0x18], R4 ;  /* 0x00001804020085a7 */ /* 0x000ea400080010ff */
[----:B--2---:R-:W-:Y:S05]  /*73d0*/  @!P0 BRA `(.L_x_116) ;  /* 0xfffffffc00f08947 */ /* 0x004fea000383ffff */
[----:B------:R-:W-:Y:S05]  /*73e0*/  BRA `(.L_x_27) ;  /* 0xffffffa400947947 */ /* 0x000fea000383ffff */
.L_x_32:
[----:B-1----:R1:W2:Y:S02]  /*73f0*/  SYNCS.PHASECHK.TRANS64.TRYWAIT P0, [R2+URZ+0x70], R3 ;  /* 0x00007003020075a7 */ /* 0x0022a400080011ff */
[----:B--2---:R-:W-:Y:S05]  /*7400*/  @!P0 NANOSLEEP.SYNCS 0x989680 ;  /* 0x009896800000895d */ /* 0x004fea0003900000 */
[----:B------:R-:W2:Y:S02]  /*7410*/  @!P0 SYNCS.PHASECHK.TRANS64 P0, [R2+URZ+0x70], R3 ;  /* 0x00007003020085a7 */ /* 0x000ea400080010ff */
[----:B--2---:R-:W-:Y:S05]  /*7420*/  @!P0 BRA `(.L_x_32) ;  /* 0xfffffffc00f08947 */ /* 0x004fea000383ffff */
[----:B------:R-:W-:Y:S05]  /*7430*/  BRA `(.L_x_117) ;  /* 0xffffffa800247947 */ /* 0x000fea000383ffff */
.L_x_36:
[----:B----4-:R-:W-:-:S07]  /*7440*/  MOV R0, UR5 ;  /* 0x0000000500007c02 */ /* 0x010fce0008000f00 */
.L_x_118:
[----:B-1----:R1:W2:Y:S02]  /*7450*/  SYNCS.PHASECHK.TRANS64.TRYWAIT P0, [R0+URZ], R2 ;  /* 0x00000002000075a7 */ /* 0x0022a400080011ff */
[----:B--2---:R-:W-:Y:S05]  /*7460*/  @!P0 NANOSLEEP.SYNCS 0x989680 ;  /* 0x009896800000895d */ /* 0x004fea0003900000 */
[----:B------:R-:W2:Y:S02]  /*7470*/  @!P0 SYNCS.PHASECHK.TRANS64 P0, [R0+URZ], R2 ;  /* 0x00000002000085a7 */ /* 0x000ea400080010ff */
[----:B--2---:R-:W-:Y:S05]  /*7480*/  @!P0 BRA `(.L_x_118) ;  /* 0xfffffffc00f08947 */ /* 0x004fea000383ffff */
[----:B------:R-:W-:Y:S05]  /*7490*/  BRA `(.L_x_119) ;  /* 0xffffffac00947947 */ /* 0x000fea000383ffff */
.L_x_37:
[----:B----4-:R-:W-:-:S07]  /*74a0*/  MOV R0, UR5 ;  /* 0x0000000500007c02 */ /* 0x010fce0008000f00 */
.L_x_120:
[----:B-1----:R1:W2:Y:S02]  /*74b0*/  SYNCS.PHASECHK.TRANS64.TRYWAIT P0, [R0+URZ], R2 ;  /* 0x00000002000075a7 */ /* 0x0022a400080011ff */
[----:B--2---:R-:W-:Y:S05]  /*74c0*/  @!P0 NANOSLEEP.SYNCS 0x989680 ;  /* 0x009896800000895d */ /* 0x004fea0003900000 */
[----:B------:R-:W2:Y:S02]  /*74d0*/  @!P0 SYNCS.PHASECHK.TRANS64 P0, [R0+URZ], R2 ;  /* 0x00000002000085a7 */ /* 0x000ea400080010ff */
[----:B--2---:R-:W-:Y:S05]  /*74e0*/  @!P0 BRA `(.L_x_120) ;  /* 0xfffffffc00f08947 */ /* 0x004fea000383ffff */
[----:B------:R-:W-:Y:S05]  /*74f0*/  BRA `(.L_x_121) ;  /* 0xffffffac00a07947 */ /* 0x000fea000383ffff */
.L_x_40:
[----:B-1----:R1:W2:Y:S02]  /*7500*/  SYNCS.PHASECHK.TRANS64.TRYWAIT P0, [R0+URZ+0xd0], R4 ;  /* 0x0000d004000075a7 */ /* 0x0022a400080011ff */
[----:B--2---:R-:W-:Y:S05]  /*7510*/  @!P0 NANOSLEEP.SYNCS 0x989680 ;  /* 0x009896800000895d */ /* 0x004fea0003900000 */
[----:B------:R-:W2:Y:S02]  /*7520*/  @!P0 SYNCS.PHASECHK.TRANS64 P0, [R0+URZ+0xd0], R4 ;  /* 0x0000d004000085a7 */ /* 0x000ea400080010ff */
[----:B--2---:R-:W-:Y:S05]  /*7530*/  @!P0 BRA `(.L_x_40) ;  /* 0xfffffffc00f08947 */ /* 0x004fea000383ffff */
[----:B------:R-:W-:Y:S05]  /*7540*/  BRA `(.L_x_122) ;  /* 0xffffffac00fc7947 */ /* 0x000fea000383ffff */
.L_x_41:
[----:B------:R-:W-:-:S07]  /*7550*/  MOV R0, UR5 ;  /* 0x0000000500007c02 */ /* 0x000fce0008000f00 */
.L_x_123:
[----:B-1----:R1:W2:Y:S02]  /*7560*/  SYNCS.PHASECHK.TRANS64.TRYWAIT P0, [R0+URZ+0x80], R5 ;  /* 0x00008005000075a7 */ /* 0x0022a400080011ff */
[----:B--2---:R-:W-:Y:S05]  /*7570*/  @!P0 NANOSLEEP.SYNCS 0x989680 ;  /* 0x009896800000895d */ /* 0x004fea0003900000 */
[----:B------:R-:W2:Y:S02]  /*7580*/  @!P0 SYNCS.PHASECHK.TRANS64 P0, [R0+URZ+0x80], R5 ;  /* 0x00008005000085a7 */ /* 0x000ea400080010ff */
[----:B--2---:R-:W-:Y:S05]  /*7590*/  @!P0 BRA `(.L_x_123) ;  /* 0xfffffffc00f08947 */ /* 0x004fea000383ffff */
[----:B------:R-:W-:Y:S05]  /*75a0*/  BRA `(.L_x_124) ;  /* 0xffffffb0000c7947 */ /* 0x000fea000383ffff */
.L_x_42:
[----:B-1----:R1:W2:Y:S02]  /*75b0*/  SYNCS.PHASECHK.TRANS64.TRYWAIT P1, [R0+URZ+0x70], R4 ;  /* 0x00007004000075a7 */ /* 0x0022a400080211ff */
[----:B--2---:R-:W-:Y:S05]  /*75c0*/  @!P1 NANOSLEEP.SYNCS 0x989680 ;  /* 0x009896800000995d */ /* 0x004fea0003900000 */
[----:B------:R-:W2:Y:S02]  /*75d0*/  @!P1 SYNCS.PHASECHK.TRANS64 P1, [R0+URZ+0x70], R4 ;  /* 0x00007004000095a7 */ /* 0x000ea400080210ff */
[----:B--2---:R-:W-:Y:S05]  /*75e0*/  @!P1 BRA `(.L_x_42) ;  /* 0xfffffffc00f09947 */ /* 0x004fea000383ffff */
[----:B------:R-:W-:Y:S05]  /*75f0*/  BRA `(.L_x_125) ;  /* 0xffffffb0003c7947 */ /* 0x000fea000383ffff */
.L_x_45:
[----:B------:R-:W-:-:S07]  /*7600*/  MOV R0, UR5 ;  /* 0x0000000500007c02 */ /* 0x000fce0008000f00 */
.L_x_126:
[----:B-1----:R1:W2:Y:S02]  /*7610*/  SYNCS.PHASECHK.TRANS64.TRYWAIT P0, [R0+URZ+0x80], R2 ;  /* 0x00008002000075a7 */ /* 0x0022a400080011ff */
[----:B--2---:R-:W-:Y:S05]  /*7620*/  @!P0 NANOSLEEP.SYNCS 0x989680 ;  /* 0x009896800000895d */ /* 0x004fea0003900000 */
[----:B------:R-:W2:Y:S02]  /*7630*/  @!P0 SYNCS.PHASECHK.TRANS64 P0, [R0+URZ+0x80], R2 ;  /* 0x00008002000085a7 */ /* 0x000ea400080010ff */
[----:B--2---:R-:W-:Y:S05]  /*7640*/  @!P0 BRA `(.L_x_126) ;  /* 0xfffffffc00f08947 */ /* 0x004fea000383ffff */
[----:B------:R-:W-:Y:S05]  /*7650*/  BRA `(.L_x_44) ;  /* 0xffffffb000907947 */ /* 0x000fea000383ffff */
.L_x_52:
[----:B-1----:R1:W2:Y:S02]  /*7660*/  SYNCS.PHASECHK.TRANS64.TRYWAIT P1, [R0+URZ+0x70], R2 ;  /* 0x00007002000075a7 */ /* 0x0022a400080211ff */
[----:B--2---:R-:W-:Y:S05]  /*7670*/  @!P1 NANOSLEEP.SYNCS 0x989680 ;  /* 0x009896800000995d */ /* 0x004fea0003900000 */
[----:B------:R-:W2:Y:S02]  /*7680*/  @!P1 SYNCS.PHASECHK.TRANS64 P1, [R0+URZ+0x70], R2 ;  /* 0x00007002000095a7 */ /* 0x000ea400080210ff */
[----:B--2---:R-:W-:Y:S05]  /*7690*/  @!P1 BRA `(.L_x_52) ;  /* 0xfffffffc00f09947 */ /* 0x004fea000383ffff */
[----:B------:R-:W-:Y:S05]  /*76a0*/  BRA `(.L_x_127) ;  /* 0xffffffb400f07947 */ /* 0x000fea000383ffff */
.L_x_53:
[----:B------:R-:W-:-:S07]  /*76b0*/  MOV R2, UR8 ;  /* 0x0000000800027c02 */ /* 0x000fce0008000f00 */
.L_x_128:
[----:B-1----:R1:W2:Y:S02]  /*76c0*/  SYNCS.PHASECHK.TRANS64.TRYWAIT P0, [R2+URZ+0xb0], R0 ;  /* 0x0000b000020075a7 */ /* 0x0022a400080011ff */
[----:B--2---:R-:W-:Y:S05]  /*76d0*/  @!P0 NANOSLEEP.SYNCS 0x989680 ;  /* 0x009896800000895d */ /* 0x004fea0003900000 */
[----:B------:R-:W2:Y:S02]  /*76e0*/  @!P0 SYNCS.PHASECHK.TRANS64 P0, [R2+URZ+0xb0], R0 ;  /* 0x0000b000020085a7 */ /* 0x000ea400080010ff */
[----:B--2---:R-:W-:Y:S05]  /*76f0*/  @!P0 BRA `(.L_x_128) ;  /* 0xfffffffc00f08947 */ /* 0x004fea000383ffff */
[----:B------:R-:W-:Y:S05]  /*7700*/  BRA `(.L_x_129) ;  /* 0xffffffb800287947 */ /* 0x000fea000383ffff */
.L_x_56:
[----:B------:R-:W-:Y:S07]  /*7710*/  MOV R0, UR7 ;  /* 0x0000000700007c02 */ /* 0x000fee0008000f00 */
.L_x_130:
[----:B-1----:R1:W2:Y:S02]  /*7720*/  SYNCS.PHASECHK.TRANS64.TRYWAIT P0, [R0+URZ], R2 ;  /* 0x00000002000075a7 */ /* 0x0022a400080011ff */
[----:B--2---:R-:W-:Y:S05]  /*7730*/  @!P0 NANOSLEEP.SYNCS 0x989680 ;  /* 0x009896800000895d */ /* 0x004fea0003900000 */
[----:B------:R-:W2:Y:S02]  /*7740*/  @!P0 SYNCS.PHASECHK.TRANS64 P0, [R0+URZ], R2 ;  /* 0x00000002000085a7 */ /* 0x000ea400080010ff */
[----:B--2---:R-:W-:Y:S05]  /*7750*/  @!P0 BRA `(.L_x_130) ;  /* 0xfffffffc00f08947 */ /* 0x004fea000383ffff */
[----:B------:R-:W-:Y:S05]  /*7760*/  BRA `(.L_x_55) ;  /* 0xffffffb800447947 */ /* 0x000fea000383ffff */
.L_x_59:
[----:B------:R-:W-:-:S07]  /*7770*/  MOV R0, UR5 ;  /* 0x0000000500007c02 */ /* 0x000fce0008000f00 */
.L_x_131:
[----:B--2---:R2:W3:Y:S02]  /*7780*/  SYNCS.PHASECHK.TRANS64.TRYWAIT P0, [R0+URZ], R2 ;  /* 0x00000002000075a7 */ /* 0x0044e400080011ff */
[----:B---3--:R-:W-:Y:S05]  /*7790*/  @!P0 NANOSLEEP.SYNCS 0x989680 ;  /* 0x009896800000895d */ /* 0x008fea0003900000 */
[----:B------:R-:W3:Y:S02]  /*77a0*/  @!P0 SYNCS.PHASECHK.TRANS64 P0, [R0+URZ], R2 ;  /* 0x00000002000085a7 */ /* 0x000ee400080010ff */
[----:B---3--:R-:W-:Y:S05]  /*77b0*/  @!P0 BRA `(.L_x_131) ;  /* 0xfffffffc00f08947 */ /* 0x008fea000383ffff */
[----:B------:R-:W-:Y:S05]  /*77c0*/  BRA `(.L_x_132) ;  /* 0xffffffb800f87947 */ /* 0x000fea000383ffff */
.L_x_60:
[----:B------:R-:W-:-:S07]  /*77d0*/  MOV R0, UR5 ;  /* 0x0000000500007c02 */ /* 0x000fce0008000f00 */
.L_x_133:
[----:B-1----:R1:W2:Y:S02]  /*77e0*/  SYNCS.PHASECHK.TRANS64.TRYWAIT P0, [R0+URZ], R3 ;  /* 0x00000003000075a7 */ /* 0x0022a400080011ff */
[----:B--2---:R-:W-:Y:S05]  /*77f0*/  @!P0 NANOSLEEP.SYNCS 0x989680 ;  /* 0x009896800000895d */ /* 0x004fea0003900000 */
[----:B------:R-:W2:Y:S02]  /*7800*/  @!P0 SYNCS.PHASECHK.TRANS64 P0, [R0+URZ], R3 ;  /* 0x00000003000085a7 */ /* 0x000ea400080010ff */
[----:B--2---:R-:W-:Y:S05]  /*7810*/  @!P0 BRA `(.L_x_133) ;  /* 0xfffffffc00f08947 */ /* 0x004fea000383ffff */
[----:B------:R-:W-:Y:S05]  /*7820*/  BRA `(.L_x_134) ;  /* 0xffffffbc00047947 */ /* 0x000fea000383ffff */
.L_x_61:
[----:B------:R-:W-:-:S07]  /*7830*/  MOV R0, UR5 ;  /* 0x0000000500007c02 */ /* 0x000fce0008000f00 */
.L_x_135:
[----:B-1----:R1:W2:Y:S02]  /*7840*/  SYNCS.PHASECHK.TRANS64.TRYWAIT P0, [R0+URZ], R3 ;  /* 0x00000003000075a7 */ /* 0x0022a400080011ff */
[----:B--2---:R-:W-:Y:S05]  /*7850*/  @!P0 NANOSLEEP.SYNCS 0x989680 ;  /* 0x009896800000895d */ /* 0x004fea0003900000 */
[----:B------:R-:W2:Y:S02]  /*7860*/  @!P0 SYNCS.PHASECHK.TRANS64 P0, [R0+URZ], R3 ;  /* 0x00000003000085a7 */ /* 0x000ea400080010ff */
[----:B--2---:R-:W-:Y:S05]  /*7870*/  @!P0 BRA `(.L_x_135) ;  /* 0xfffffffc00f08947 */ /* 0x004fea000383ffff */
[----:B------:R-:W-:Y:S05]  /*7880*/  BRA `(.L_x_136) ;  /* 0xffffffbc00107947 */ /* 0x000fea000383ffff */
.L_x_62:
[----:B-1----:R-:W-:-:S07]  /*7890*/  MOV R0, UR7 ;  /* 0x0000000700007c02 */ /* 0x002fce0008000f00 */
.L_x_137:
[----:B-1----:R1:W2:Y:S02]  /*78a0*/  SYNCS.PHASECHK.TRANS64.TRYWAIT P0, [R0+URZ], R2 ;  /* 0x00000002000075a7 */ /* 0x0022a400080011ff */
[----:B--2---:R-:W-:Y:S05]  /*78b0*/  @!P0 NANOSLEEP.SYNCS 0x989680 ;  /* 0x009896800000895d */ /* 0x004fea0003900000 */
[----:B------:R-:W2:Y:S02]  /*78c0*/  @!P0 SYNCS.PHASECHK.TRANS64 P0, [R0+URZ], R2 ;  /* 0x00000002000085a7 */ /* 0x000ea400080010ff */
[----:B--2---:R-:W-:Y:S05]  /*78d0*/  @!P0 BRA `(.L_x_137) ;  /* 0xfffffffc00f08947 */ /* 0x004fea000383ffff */
[----:B------:R-:W-:Y:S05]  /*78e0*/  BRA `(.L_x_138) ;  /* 0xffffffbc001c7947 */ /* 0x000fea000383ffff */
.L_x_67:
[----:B--2---:R2:W3:Y:S02]  /*78f0*/  SYNCS.PHASECHK.TRANS64.TRYWAIT P0, [R0+URZ+0x70], R2 ;  /* 0x00007002000075a7 */ /* 0x0044e400080011ff */
[----:B---3--:R-:W-:Y:S05]  /*7900*/  @!P0 NANOSLEEP.SYNCS 0x989680 ;  /* 0x009896800000895d */ /* 0x008fea0003900000 */
[----:B------:R-:W3:Y:S02]  /*7910*/  @!P0 SYNCS.PHASECHK.TRANS64 P0, [R0+URZ+0x70], R2 ;  /* 0x00007002000085a7 */ /* 0x000ee400080010ff */
[----:B---3--:R-:W-:Y:S05]  /*7920*/  @!P0 BRA `(.L_x_67) ;  /* 0xfffffffc00f08947 */ /* 0x008fea000383ffff */
[----:B------:R-:W-:Y:S05]  /*7930*/  BRA `(.L_x_139) ;  /* 0xffffffc000187947 */ /* 0x000fea000383ffff */
.L_x_70:
[----:B------:R-:W-:Y:S07]  /*7940*/  MOV R0, UR7 ;  /* 0x0000000700007c02 */ /* 0x000fee0008000f00 */
.L_x_140:
[----:B--2---:R2:W3:Y:S02]  /*7950*/  SYNCS.PHASECHK.TRANS64.TRYWAIT P0, [R0+URZ+0x68], R2 ;  /* 0x00006802000075a7 */ /* 0x0044e400080011ff */
[----:B---3--:R-:W-:Y:S05]  /*7960*/  @!P0 NANOSLEEP.SYNCS 0x989680 ;  /* 0x009896800000895d */ /* 0x008fea0003900000 */
[----:B------:R-:W3:Y:S02]  /*7970*/  @!P0 SYNCS.PHASECHK.TRANS64 P0, [R0+URZ+0x68], R2 ;  /* 0x00006802000085a7 */ /* 0x000ee400080010ff */
[----:B---3--:R-:W-:Y:S05]  /*7980*/  @!P0 BRA `(.L_x_140) ;  /* 0xfffffffc00f08947 */ /* 0x008fea000383ffff */
[----:B------:R-:W-:Y:S05]  /*7990*/  BRA `(.L_x_69) ;  /* 0xffffffc000f87947 */ /* 0x000fea000383ffff */
.L_x_73:
[----:B------:R-:W-:Y:S07]  /*79a0*/  MOV R0, UR15 ;  /* 0x0000000f00007c02 */ /* 0x000fee0008000f00 */
.L_x_141:
[----:B-1----:R1:W2:Y:S02]  /*79b0*/  SYNCS.PHASECHK.TRANS64.TRYWAIT P0, [R0+URZ+0x48], R9 ;  /* 0x00004809000075a7 */ /* 0x0022a400080011ff */
[----:B--2---:R-:W-:Y:S05]  /*79c0*/  @!P0 NANOSLEEP.SYNCS 0x989680 ;  /* 0x009896800000895d */ /* 0x004fea0003900000 */
[----:B------:R-:W2:Y:S02]  /*79d0*/  @!P0 SYNCS.PHASECHK.TRANS64 P0, [R0+URZ+0x48], R9 ;  /* 0x00004809000085a7 */ /* 0x000ea400080010ff */
[----:B--2---:R-:W-:Y:S05]  /*79e0*/  @!P0 BRA `(.L_x_141) ;  /* 0xfffffffc00f08947 */ /* 0x004fea000383ffff */
[----:B------:R-:W-:Y:S05]  /*79f0*/  BRA `(.L_x_142) ;  /* 0xffffffc400707947 */ /* 0x000fea000383ffff */
.L_x_74:
[----:B------:R-:W-:Y:S07]  /*7a00*/  MOV R0, UR13 ;  /* 0x0000000d00007c02 */ /* 0x000fee0008000f00 */
.L_x_143:
[----:B-1----:R1:W2:Y:S02]  /*7a10*/  SYNCS.PHASECHK.TRANS64.TRYWAIT P0, [R0+URZ+0x48], R14 ;  /* 0x0000480e000075a7 */ /* 0x0022a400080011ff */
[----:B--2---:R-:W-:Y:S05]  /*7a20*/  @!P0 NANOSLEEP.SYNCS 0x989680 ;  /* 0x009896800000895d */ /* 0x004fea0003900000 */
[----:B------:R-:W2:Y:S02]  /*7a30*/  @!P0 SYNCS.PHASECHK.TRANS64 P0, [R0+URZ+0x48], R14 ;  /* 0x0000480e000085a7 */ /* 0x000ea400080010ff */
[----:B--2---:R-:W-:Y:S05]  /*7a40*/  @!P0 BRA `(.L_x_143) ;  /* 0xfffffffc00f08947 */ /* 0x004fea000383ffff */
[----:B------:R-:W-:Y:S05]  /*7a50*/  BRA `(.L_x_144) ;  /* 0xffffffc800107947 */ /* 0x000fea000383ffff */
.L_x_76:
[----:B------:R-:W-:-:S07]  /*7a60*/  MOV R0, UR4 ;  /* 0x0000000400007c02 */ /* 0x000fce0008000f00 */
.L_x_145:
[----:B-1----:R1:W3:Y:S02]  /*7a70*/  SYNCS.PHASECHK.TRANS64.TRYWAIT P0, [R0+URZ], R2 ;  /* 0x00000002000075a7 */ /* 0x0022e400080011ff */
[----:B---3--:R-:W-:Y:S05]  /*7a80*/  @!P0 NANOSLEEP.SYNCS 0x989680 ;  /* 0x009896800000895d */ /* 0x008fea0003900000 */
[----:B------:R-:W3:Y:S02]  /*7a90*/  @!P0 SYNCS.PHASECHK.TRANS64 P0, [R0+URZ], R2 ;  /* 0x00000002000085a7 */ /* 0x000ee400080010ff */
[----:B---3--:R-:W-:Y:S05]  /*7aa0*/  @!P0 BRA `(.L_x_145) ;  /* 0xfffffffc00f08947 */ /* 0x008fea000383ffff */
[----:B------:R-:W-:Y:S05]  /*7ab0*/  BRA `(.L_x_146) ;  /* 0xffffffc8009c7947 */ /* 0x000fea000383ffff */
.L_x_77:
[----:B------:R-:W-:-:S07]  /*7ac0*/  MOV R0, UR4 ;  /* 0x0000000400007c02 */ /* 0x000fce0008000f00 */
.L_x_147:
[----:B-1----:R1:W3:Y:S02]  /*7ad0*/  SYNCS.PHASECHK.TRANS64.TRYWAIT P0, [R0+URZ], R2 ;  /* 0x00000002000075a7 */ /* 0x0022e400080011ff */
[----:B---3--:R-:W-:Y:S05]  /*7ae0*/  @!P0 NANOSLEEP.SYNCS 0x989680 ;  /* 0x009896800000895d */ /* 0x008fea0003900000 */
[----:B------:R-:W3:Y:S02]  /*7af0*/  @!P0 SYNCS.PHASECHK.TRANS64 P0, [R0+URZ], R2 ;  /* 0x00000002000085a7 */ /* 0x000ee400080010ff */
[----:B---3--:R-:W-:Y:S05]  /*7b00*/  @!P0 BRA `(.L_x_147) ;  /* 0xfffffffc00f08947 */ /* 0x008fea000383ffff */
[----:B------:R-:W-:Y:S05]  /*7b10*/  BRA `(.L_x_148) ;  /* 0xffffffc800a87947 */ /* 0x000fea000383ffff */
.L_x_79:
[----:B--2---:R2:W4:Y:S02]  /*7b20*/  SYNCS.PHASECHK.TRANS64.TRYWAIT P0, [R0+URZ+0x70], R2 ;  /* 0x00007002000075a7 */ /* 0x00452400080011ff */
[----:B----4-:R-:W-:Y:S05]  /*7b30*/  @!P0 NANOSLEEP.SYNCS 0x989680 ;  /* 0x009896800000895d */ /* 0x010fea0003900000 */
[----:B------:R-:W4:Y:S02]  /*7b40*/  @!P0 SYNCS.PHASECHK.TRANS64 P0, [R0+URZ+0x70], R2 ;  /* 0x00007002000085a7 */ /* 0x000f2400080010ff */
[----:B----4-:R-:W-:Y:S05]  /*7b50*/  @!P0 BRA `(.L_x_79) ;  /* 0xfffffffc00f08947 */ /* 0x010fea000383ffff */
[----:B------:R-:W-:Y:S05]  /*7b60*/  BRA `(.L_x_149) ;  /* 0xffffffcc008c7947 */ /* 0x000fea000383ffff */
.L_x_89:
[----:B-1----:R1:W3:Y:S02]  /*7b70*/  SYNCS.PHASECHK.TRANS64.TRYWAIT P1, [R0+URZ+0x30], R3 ;  /* 0x00003003000075a7 */ /* 0x0022e400080211ff */
[----:B---3--:R-:W-:Y:S05]  /*7b80*/  @!P1 NANOSLEEP.SYNCS 0x989680 ;  /* 0x009896800000995d */ /* 0x008fea0003900000 */
[----:B------:R-:W3:Y:S02]  /*7b90*/  @!P1 SYNCS.PHASECHK.TRANS64 P1, [R0+URZ+0x30], R3 ;  /* 0x00003003000095a7 */ /* 0x000ee400080210ff */
[----:B---3--:R-:W-:Y:S05]  /*7ba0*/  @!P1 BRA `(.L_x_89) ;  /* 0xfffffffc00f09947 */ /* 0x008fea000383ffff */
[----:B------:R-:W-:Y:S05]  /*7bb0*/  BRA `(.L_x_88) ;  /* 0xffffffd800bc7947 */ /* 0x000fea000383ffff */
.L_x_91:
[----:B-1----:R1:W4:Y:S02]  /*7bc0*/  SYNCS.PHASECHK.TRANS64.TRYWAIT P0, [R73+URZ+0x90], R2 ;  /* 0x00009002490075a7 */ /* 0x00232400080011ff */
[----:B----4-:R-:W-:Y:S05]  /*7bd0*/  @!P0 NANOSLEEP.SYNCS 0x989680 ;  /* 0x009896800000895d */ /* 0x010fea0003900000 */
[----:B------:R-:W4:Y:S02]  /*7be0*/  @!P0 SYNCS.PHASECHK.TRANS64 P0, [R73+URZ+0x90], R2 ;  /* 0x00009002490085a7 */ /* 0x000f2400080010ff */
[----:B----4-:R-:W-:Y:S05]  /*7bf0*/  @!P0 BRA `(.L_x_91) ;  /* 0xfffffffc00f08947 */ /* 0x010fea000383ffff */
[----:B------:R-:W-:Y:S05]  /*7c00*/  BRA `(.L_x_90) ;  /* 0xffffffd800f47947 */ /* 0x000fea000383ffff */
.L_x_102:
[----:B--2---:R2:W4:Y:S02]  /*7c10*/  SYNCS.PHASECHK.TRANS64.TRYWAIT P0, [R2+URZ+0x30], R107 ;  /* 0x0000306b020075a7 */ /* 0x00452400080011ff */
[----:B----4-:R-:W-:Y:S05]  /*7c20*/  @!P0 NANOSLEEP.SYNCS 0x989680 ;  /* 0x009896800000895d */ /* 0x010fea0003900000 */
[----:B------:R-:W4:Y:S02]  /*7c30*/  @!P0 SYNCS.PHASECHK.TRANS64 P0, [R2+URZ+0x30], R107 ;  /* 0x0000306b020085a7 */ /* 0x000f2400080010ff */
[----:B----4-:R-:W-:Y:S05]  /*7c40*/  @!P0 BRA `(.L_x_102) ;  /* 0xfffffffc00f08947 */ /* 0x010fea000383ffff */
[----:B------:R-:W-:Y:S05]  /*7c50*/  BRA `(.L_x_101) ;  /* 0xffffffe400dc7947 */ /* 0x000fea000383ffff */
        .weak           $__internal_0_$__cuda_sm10x_tcgen05_guardrail_trap_col_being_dealloced_not_returned_by_alloc
        .type           $__internal_0_$__cuda_sm10x_tcgen05_guardrail_trap_col_being_dealloced_not_returned_by_alloc,@function
        .size           $__internal_0_$__cuda_sm10x_tcgen05_guardrail_trap_col_being_dealloced_not_returned_by_alloc,($__internal_1_$__cuda_sm10x_tcgen05_guardrail_trap_phase_invalid_during_alloc - $__internal_0_$__cuda_sm10x_tcgen05_guardrail_trap_col_being_dealloced_not_returned_by_alloc)
$__internal_0_$__cuda_sm10x_tcgen05_guardrail_trap_col_being_dealloced_not_returned_by_alloc:
[----:B------:R-:W-:Y:S05]  /*7c60*/  BPT.TRAP 0x1 ;  /* 0x000000040000795c */ /* 0x000fea0000300000 */
[----:B------:R-:W-:-:S04]  /*7c70*/  HFMA2 R3, -RZ, RZ, 0, 0 ;  /* 0x00000000ff037431 */ /* 0x000fc800000001ff */
[----:B------:R-:W-:Y:S05]  /*7c80*/  RET.REL.NODEC R2 `(_ZN7cutlass13device_kernelINS_4gemm6kernel13GemmUniversalIN4cute5tupleIJiiiiEEENS1_10collective13CollectiveMmaINS1_35MainloopSm100TmaUmmaWarpSpecializedILi3ELi2ELi4ENS5_IJNS4_1CILi1EEESB_SB_EEEEENS5_IJNSA_ILi128EEENSA_ILi64EEENSA_ILi32EEEEEENS_6half_tENS5_IJlSB_lEEESI_SJ_NS4_8TiledMMAINS4_8MMA_AtomIJNS4_20SM100_MMA_F16BF16_SSISI_SI_fLi128ELi64ELNS4_4UMMA5MajorE0ELSO_0ELNSN_7ScaleInE0ELSP_0EEEEEENS4_6LayoutISC_NS5_IJNSA_ILi0EEEST_ST_EEEEENS5_IJNS4_10UnderscoreESW_SW_EEEEENS4_13SM90_TMA_LOADENS4_14ComposedLayoutINS4_7SwizzleILi2ELi4ELi3EEENS4_18smem_ptr_flag_bitsILi16EEENSS_INS5_IJNSA_ILi8EEESG_EEENS5_IJSG_SB_EEEEEEEvNS4_8identityESZ_S19_vS1A_EENS_8epilogue10collective18CollectiveEpilogueINS1C_23Sm100TmaWarpSpecializedILi3ELi2ELi32ELb1ELb0EEEJSH_NS5_IJNSS_ISE_SB_EENSS_ISG_SB_EEEEESI_SJ_SI_SJ_NS1C_6fusion15FusionCallbacksIS1G_NS1K_17LinearCombinationISI_fSI_fLNS_15FloatRoundStyleE2EEESH_S1J_JEEENS4_5SM1004TMEM4LOAD26SM100_TMEM_LOAD_32dp32b32xESZ_S19_NS4_39AutoVectorizingCopyWithAssumedAlignmentILi128EEENS4_14SM90_TMA_STOREES19_S1V_S1V_EEEvvEEEEvNT_6ParamsE) ;  /* 0xffffff8002dc7950 */ /* 0x000fea0003c3ffff */
        .weak           $__internal_1_$__cuda_sm10x_tcgen05_guardrail_trap_phase_invalid_during_alloc
        .type           $__internal_1_$__cuda_sm10x_tcgen05_guardrail_trap_phase_invalid_during_alloc,@function
        .size           $__internal_1_$__cuda_sm10x_tcgen05_guardrail_trap_phase_invalid_during_alloc,($__internal_2_$__cuda_sm10x_tcgen05_guardrail_trap_unallocated_columns_being_dealloced - $__internal_1_$__cuda_sm10x_tcgen05_guardrail_trap_phase_invalid_during_alloc)
$__internal_1_$__cuda_sm10x_tcgen05_guardrail_trap_phase_invalid_during_alloc:
[----:B------:R-:W-:Y:S05]  /*7c90*/  BPT.TRAP 0x1 ;  /* 0x000000040000795c */ /* 0x000fea0000300000 */
[----:B------:R-:W-:-:S04]  /*7ca0*/  MOV R3, 0x0 ;  /* 0x0000000000037802 */ /* 0x000fc80000000f00 */
[----:B------:R-:W-:Y:S05]  /*7cb0*/  RET.REL.NODEC R2 `(_ZN7cutlass13device_kernelINS_4gemm6kernel13GemmUniversalIN4cute5tupleIJiiiiEEENS1_10collective13CollectiveMmaINS1_35MainloopSm100TmaUmmaWarpSpecializedILi3ELi2ELi4ENS5_IJNS4_1CILi1EEESB_SB_EEEEENS5_IJNSA_ILi128EEENSA_ILi64EEENSA_ILi32EEEEEENS_6half_tENS5_IJlSB_lEEESI_SJ_NS4_8TiledMMAINS4_8MMA_AtomIJNS4_20SM100_MMA_F16BF16_SSISI_SI_fLi128ELi64ELNS4_4UMMA5MajorE0ELSO_0ELNSN_7ScaleInE0ELSP_0EEEEEENS4_6LayoutISC_NS5_IJNSA_ILi0EEEST_ST_EEEEENS5_IJNS4_10UnderscoreESW_SW_EEEEENS4_13SM90_TMA_LOADENS4_14ComposedLayoutINS4_7SwizzleILi2ELi4ELi3EEENS4_18smem_ptr_flag_bitsILi16EEENSS_INS5_IJNSA_ILi8EEESG_EEENS5_IJSG_SB_EEEEEEEvNS4_8identityESZ_S19_vS1A_EENS_8epilogue10collective18CollectiveEpilogueINS1C_23Sm100TmaWarpSpecializedILi3ELi2ELi32ELb1ELb0EEEJSH_NS5_IJNSS_ISE_SB_EENSS_ISG_SB_EEEEESI_SJ_SI_SJ_NS1C_6fusion15FusionCallbacksIS1G_NS1K_17LinearCombinationISI_fSI_fLNS_15FloatRoundStyleE2EEESH_S1J_JEEENS4_5SM1004TMEM4LOAD26SM100_TMEM_LOAD_32dp32b32xESZ_S19_NS4_39AutoVectorizingCopyWithAssumedAlignmentILi128EEENS4_14SM90_TMA_STOREES19_S1V_S1V_EEEvvEEEEvNT_6ParamsE) ;  /* 0xffffff8002d07950 */ /* 0x000fea0003c3ffff */
        .weak           $__internal_2_$__cuda_sm10x_tcgen05_guardrail_trap_unallocated_columns_being_dealloced
        .type           $__internal_2_$__cuda_sm10x_tcgen05_guardrail_trap_unallocated_columns_being_dealloced,@function
        .size           $__internal_2_$__cuda_sm10x_tcgen05_guardrail_trap_unallocated_columns_being_dealloced,(.L_x_151 - $__internal_2_$__cuda_sm10x_tcgen05_guardrail_trap_unallocated_columns_being_dealloced)
$__internal_2_$__cuda_sm10x_tcgen05_guardrail_trap_unallocated_columns_being_dealloced:
[----:B------:R-:W-:Y:S05]  /*7cc0*/  BPT.TRAP 0x1 ;  /* 0x000000040000795c */ /* 0x000fea0000300000 */
[----:B------:R-:W-:-:S04]  /*7cd0*/  HFMA2 R3, -RZ, RZ, 0, 0 ;  /* 0x00000000ff037431 */ /* 0x000fc800000001ff */
[----:B------:R-:W-:Y:S05]  /*7ce0*/  RET.REL.NODEC R2 `(_ZN7cutlass13device_kernelINS_4gemm6kernel13GemmUniversalIN4cute5tupleIJiiiiEEENS1_10collective13CollectiveMmaINS1_35MainloopSm100TmaUmmaWarpSpecializedILi3ELi2ELi4ENS5_IJNS4_1CILi1EEESB_SB_EEEEENS5_IJNSA_ILi128EEENSA_ILi64EEENSA_ILi32EEEEEENS_6half_tENS5_IJlSB_lEEESI_SJ_NS4_8TiledMMAINS4_8MMA_AtomIJNS4_20SM100_MMA_F16BF16_SSISI_SI_fLi128ELi64ELNS4_4UMMA5MajorE0ELSO_0ELNSN_7ScaleInE0ELSP_0EEEEEENS4_6LayoutISC_NS5_IJNSA_ILi0EEEST_ST_EEEEENS5_IJNS4_10UnderscoreESW_SW_EEEEENS4_13SM90_TMA_LOADENS4_14ComposedLayoutINS4_7SwizzleILi2ELi4ELi3EEENS4_18smem_ptr_flag_bitsILi16EEENSS_INS5_IJNSA_ILi8EEESG_EEENS5_IJSG_SB_EEEEEEEvNS4_8identityESZ_S19_vS1A_EENS_8epilogue10collective18CollectiveEpilogueINS1C_23Sm100TmaWarpSpecializedILi3ELi2ELi32ELb1ELb0EEEJSH_NS5_IJNSS_ISE_SB_EENSS_ISG_SB_EEEEESI_SJ_SI_SJ_NS1C_6fusion15FusionCallbacksIS1G_NS1K_17LinearCombinationISI_fSI_fLNS_15FloatRoundStyleE2EEESH_S1J_JEEENS4_5SM1004TMEM4LOAD26SM100_TMEM_LOAD_32dp32b32xESZ_S19_NS4_39AutoVectorizingCopyWithAssumedAlignmentILi128EEENS4_14SM90_TMA_STOREES19_S1V_S1V_EEEvvEEEEvNT_6ParamsE) ;  /* 0xffffff8002c47950 */ /* 0x000fea0003c3ffff */
.L_x_150:
[----:B------:R-:W-:-:S00]  /*7cf0*/  BRA `(.L_x_150) ;  /* 0xfffffffc00fc7947 */ /* 0x000fc0000383ffff */
[----:B------:R-:W-:-:S00]  /*7d00*/  NOP ;  /* 0x0000000000007918 */ /* 0x000fc00000000000 */
[----:B------:R-:W-:-:S00]  /*7d10*/  NOP ;  /* 0x0000000000007918 */ /* 0x000fc00000000000 */
[----:B------:R-:W-:-:S00]  /*7d20*/  NOP ;  /* 0x0000000000007918 */ /* 0x000fc00000000000 */
[----:B------:R-:W-:-:S00]  /*7d30*/  NOP ;  /* 0x0000000000007918 */ /* 0x000fc00000000000 */
[----:B------:R-:W-:-:S00]  /*7d40*/  NOP ;  /* 0x0000000000007918 */ /* 0x000fc00000000000 */
[----:B------:R-:W-:-:S00]  /*7d50*/  NOP ;  /* 0x0000000000007918 */ /* 0x000fc00000000000 */
[----:B------:R-:W-:-:S00]  /*7d60*/  NOP ;  /* 0x0000000000007918 */ /* 0x000fc00000000000 */
[----:B------:R-:W-:-:S00]  /*7d70*/  NOP ;  /* 0x0000000000007918 */ /* 0x000fc00000000000 */
.L_x_151:


//--------------------- .nv.global.init           --------------------------
	.section	.nv.global.init,"aw",@progbits
.nv.global.init:
	.type		$str$27,@object
	.size		$str$27,($str$28 - $str$27)
$str$27:
        /*0000*/ 	.byte	0x28, 0x61, 0x64, 0x64, 0x72, 0x65, 0x73, 0x73, 0x20, 0x26, 0x20, 0x6d, 0x61, 0x73, 0x6b, 0x29
        /*0010*/ 	.byte	0x20, 0x3d, 0x3d, 0x20, 0x30, 0x00
	.type		$str$28,@object
	.size		$str$28,($str$26 - $str$28)
$str$28:
        /*0016*/ 	.byte	0x2f, 0x74, 0x6d, 0x70, 0x2f, 0x63, 0x75, 0x74, 0x6c, 0x61, 0x73, 0x73, 0x5f, 0x73, 0x77, 0x65
        /*0026*/ 	.byte	0x65, 0x70, 0x5f, 0x73, 0x72, 0x63, 0x2f, 0x69, 0x6e, 0x63, 0x6c, 0x75, 0x64, 0x65, 0x2f, 0x63
        /*0036*/ 	.byte	0x75, 0x74, 0x65, 0x2f, 0x70, 0x6f, 0x69, 0x6e, 0x74, 0x65, 0x72, 0x5f, 0x66, 0x6c, 0x61, 0x67
        /*0046*/ 	.byte	0x67, 0x65, 0x64, 0x2e, 0x68, 0x70, 0x70, 0x00
	.type		$str$26,@object
	.size		$str$26,($str$25 - $str$26)
$str$26:
        /*004e*/ 	.byte	0x2f, 0x74, 0x6d, 0x70, 0x2f, 0x63, 0x75, 0x74, 0x6c, 0x61, 0x73, 0x73, 0x5f, 0x73, 0x77, 0x65
        /*005e*/ 	.byte	0x65, 0x70, 0x5f, 0x73, 0x72, 0x63, 0x2f, 0x69, 0x6e, 0x63, 0x6c, 0x75, 0x64, 0x65, 0x2f, 0x63
        /*006e*/ 	.byte	0x75, 0x74, 0x65, 0x2f, 0x61, 0x74, 0x6f, 0x6d, 0x2f, 0x63, 0x6f, 0x70, 0x79, 0x5f, 0x74, 0x72
        /*007e*/ 	.byte	0x61, 0x69, 0x74, 0x73, 0x5f, 0x73, 0x6d, 0x31, 0x30, 0x30, 0x2e, 0x68, 0x70, 0x70, 0x00
	.type		$str$25,@object
	.size		$str$25,(__unnamed_1 - $str$25)
$str$25:
        /*008d*/ 	.byte	0x28, 0x28, 0x75, 0x69, 0x6e, 0x74, 0x33, 0x32, 0x5f, 0x74, 0x28, 0x74, 0x68, 0x72, 0x65, 0x61
        /*009d*/ 	.byte	0x64, 0x49, 0x64, 0x78, 0x2e, 0x78, 0x29, 0x20, 0x2f, 0x20, 0x33, 0x32, 0x29, 0x20, 0x25, 0x20
        /*00ad*/ 	.byte	0x34, 0x29, 0x20, 0x3d, 0x3d, 0x20, 0x28, 0x28, 0x28, 0x74, 0x6d, 0x65, 0x6d, 0x5f, 0x61, 0x64
        /*00bd*/ 	.byte	0x64, 0x72, 0x20, 0x3e, 0x3e, 0x20, 0x31, 0x36, 0x29, 0x20, 0x2f, 0x20, 0x33, 0x32, 0x29, 0x20
        /*00cd*/ 	.byte	0x25, 0x20, 0x34, 0x29, 0x00
	.type		__unnamed_1,@object
	.size		__unnamed_1,(__unnamed_2 - __unnamed_1)
__unnamed_1:
        /*00d2*/ 	.byte	0x61, 0x75, 0x74, 0x6f, 0x20, 0x63, 0x75, 0x74, 0x65, 0x3a, 0x3a, 0x61, 0x73, 0x5f, 0x70, 0x6f
        /* <DEDUP_REMOVED lines=24> */
        /*0262*/ 	.byte	0x3e, 0x3e, 0x3e, 0x3e, 0x5d, 0x00
	.type		__unnamed_2,@object
	.size		__unnamed_2,(.L_2 - __unnamed_2)
__unnamed_2:
        /* <DEDUP_REMOVED lines=42> */
        /*0508*/ 	.byte	0x3e, 0x3e, 0x5d, 0x00
.L_2:


//--------------------- .nv.shared._ZN7cutlass13device_kernelINS_4gemm6kernel13GemmUniversalIN4cute5tupleIJiiiiEEENS1_10collective13CollectiveMmaINS1_35MainloopSm100TmaUmmaWarpSpecializedILi3ELi2ELi4ENS5_IJNS4_1CILi1EEESB_SB_EEEEENS5_IJNSA_ILi128EEENSA_ILi64EEENSA_ILi32EEEEEENS_6half_tENS5_IJlSB_lEEESI_SJ_NS4_8TiledMMAINS4_8MMA_AtomIJNS4_20SM100_MMA_F16BF16_SSISI_SI_fLi128ELi64ELNS4_4UMMA5MajorE0ELSO_0ELNSN_7ScaleInE0ELSP_0EEEEEENS4_6LayoutISC_NS5_IJNSA_ILi0EEEST_ST_EEEEENS5_IJNS4_10UnderscoreESW_SW_EEEEENS4_13SM90_TMA_LOADENS4_14ComposedLayoutINS4_7SwizzleILi2ELi4ELi3EEENS4_18smem_ptr_flag_bitsILi16EEENSS_INS5_IJNSA_ILi8EEESG_EEENS5_IJSG_SB_EEEEEEEvNS4_8identityESZ_S19_vS1A_EENS_8epilogue10collective18CollectiveEpilogueINS1C_23Sm100TmaWarpSpecializedILi3ELi2ELi32ELb1ELb0EEEJSH_NS5_IJNSS_ISE_SB_EENSS_ISG_SB_EEEEESI_SJ_SI_SJ_NS1C_6fusion15FusionCallbacksIS1G_NS1K_17LinearCombinationISI_fSI_fLNS_15FloatRoundStyleE2EEESH_S1J_JEEENS4_5SM1004TMEM4LOAD26SM100_TMEM_LOAD_32dp32b32xESZ_S19_NS4_39AutoVectorizingCopyWithAssumedAlignmentILi128EEENS4_14SM90_TMA_STOREES19_S1V_S1V_EEEvvEEEEvNT_6ParamsE --------------------------
	.section	.nv.shared._ZN7cutlass13device_kernelINS_4gemm6kernel13GemmUniversalIN4cute5tupleIJiiiiEEENS1_10collective13CollectiveMmaINS1_35MainloopSm100TmaUmmaWarpSpecializedILi3ELi2ELi4ENS5_IJNS4_1CILi1EEESB_SB_EEEEENS5_IJNSA_ILi128EEENSA_ILi64EEENSA_ILi32EEEEEENS_6half_tENS5_IJlSB_lEEESI_SJ_NS4_8TiledMMAINS4_8MMA_AtomIJNS4_20SM100_MMA_F16BF16_SSISI_SI_fLi128ELi64ELNS4_4UMMA5MajorE0ELSO_0ELNSN_7ScaleInE0ELSP_0EEEEEENS4_6LayoutISC_NS5_IJNSA_ILi0EEEST_ST_EEEEENS5_IJNS4_10UnderscoreESW_SW_EEEEENS4_13SM90_TMA_LOADENS4_14ComposedLayoutINS4_7SwizzleILi2ELi4ELi3EEENS4_18smem_ptr_flag_bitsILi16EEENSS_INS5_IJNSA_ILi8EEESG_EEENS5_IJSG_SB_EEEEEEEvNS4_8identityESZ_S19_vS1A_EENS_8epilogue10collective18CollectiveEpilogueINS1C_23Sm100TmaWarpSpecializedILi3ELi2ELi32ELb1ELb0EEEJSH_NS5_IJNSS_ISE_SB_EENSS_ISG_SB_EEEEESI_SJ_SI_SJ_NS1C_6fusion15FusionCallbacksIS1G_NS1K_17LinearCombinationISI_fSI_fLNS_15FloatRoundStyleE2EEESH_S1J_JEEENS4_5SM1004TMEM4LOAD26SM100_TMEM_LOAD_32dp32b32xESZ_S19_NS4_39AutoVectorizingCopyWithAssumedAlignmentILi128EEENS4_14SM90_TMA_STOREES19_S1V_S1V_EEEvvEEEEvNT_6ParamsE,"aw",@nobits
	.sectionflags	@""
	.align	16
	.zero		1024


//--------------------- .nv.shared.reserved.0     --------------------------
	.section	.nv.shared.reserved.0,"aw",@nobits
	.weak		__nv_reservedSMEM_offset_0_alias
	.size		__nv_reservedSMEM_offset_0_alias, 0, 64
	.other		__nv_reservedSMEM_offset_0_alias,@"STO_CUDA_RESERVED_SHARED STV_DEFAULT"
__nv_reservedSMEM_offset_0_alias:
	.zero		0
.nv.shared.reserved.0:
	.zero		64
	.weak		__nv_reservedSMEM_tcgen05_partition
	.type		__nv_reservedSMEM_tcgen05_partition,@object
	.size		__nv_reservedSMEM_tcgen05_partition,(.L_0 - __nv_reservedSMEM_tcgen05_partition)
__nv_reservedSMEM_tcgen05_partition:
	.zero		32
.L_0:


//--------------------- .nv.global                --------------------------
	.section	.nv.global,"aw",@nobits
.nv.global:
	.type		_ZN40_INTERNAL_b1b17be6_4_k_cu_2b778c46_230074cute1_E,@object
	.size		_ZN40_INTERNAL_b1b17be6_4_k_cu_2b778c46_230074cute1_E,(_ZN40_INTERNAL_b1b17be6_4_k_cu_2b778c46_230074cuda3std3__45__cpo6cbeginE - _ZN40_INTERNAL_b1b17be6_4_k_cu_2b778c46_230074cute1_E)
_ZN40_INTERNAL_b1b17be6_4_k_cu_2b778c46_230074cute1_E:
	.zero		1
	.type		_ZN40_INTERNAL_b1b17be6_4_k_cu_2b778c46_230074cuda3std3__45__cpo6cbeginE,@object
	.size		_ZN40_INTERNAL_b1b17be6_4_k_cu_2b778c46_230074cuda3std3__45__cpo6cbeginE,(_ZN40_INTERNAL_b1b17be6_4_k_cu_2b778c46_230074cuda3std3__48in_placeE - _ZN40_INTERNAL_b1b17be6_4_k_cu_2b778c46_230074cuda3std3__45__cpo6cbeginE)
_ZN40_INTERNAL_b1b17be6_4_k_cu_2b778c46_230074cuda3std3__45__cpo6cbeginE:
	.zero		1
	.type		_ZN40_INTERNAL_b1b17be6_4_k_cu_2b778c46_230074cuda3std3__48in_placeE,@object
	.size		_ZN40_INTERNAL_b1b17be6_4_k_cu_2b778c46_230074cuda3std3__48in_placeE,(_ZN40_INTERNAL_b1b17be6_4_k_cu_2b778c46_230074cuda3std6ranges3__45__cpo9iter_moveE - _ZN40_INTERNAL_b1b17be6_4_k_cu_2b778c46_230074cuda3std3__48in_placeE)
_ZN40_INTERNAL_b1b17be6_4_k_cu_2b778c46_230074cuda3std3__48in_placeE:
	.zero		1
	.type		_ZN40_INTERNAL_b1b17be6_4_k_cu_2b778c46_230074cuda3std6ranges3__45__cpo9iter_moveE,@object
	.size		_ZN40_INTERNAL_b1b17be6_4_k_cu_2b778c46_230074cuda3std6ranges3__45__cpo9iter_moveE,(_ZN40_INTERNAL_b1b17be6_4_k_cu_2b778c46_230074cuda3std3__45__cpo5beginE - _ZN40_INTERNAL_b1b17be6_4_k_cu_2b778c46_230074cuda3std6ranges3__45__cpo9iter_moveE)
_ZN40_INTERNAL_b1b17be6_4_k_cu_2b778c46_230074cuda3std6ranges3__45__cpo9iter_moveE:
	.zero		1
	.type		_ZN40_INTERNAL_b1b17be6_4_k_cu_2b778c46_230074cuda3std3__45__cpo5beginE,@object
	.size		_ZN40_INTERNAL_b1b17be6_4_k_cu_2b778c46_230074cuda3std3__45__cpo5beginE,(_ZN40_INTERNAL_b1b17be6_4_k_cu_2b778c46_230074cuda3std3__442_GLOBAL__N__b1b17be6_4_k_cu_2b778c46_230076ignoreE - _ZN40_INTERNAL_b1b17be6_4_k_cu_2b778c46_230074cuda3std3__45__cpo5beginE)
_ZN40_INTERNAL_b1b17be6_4_k_cu_2b778c46_230074cuda3std3__45__cpo5beginE:
	.zero		1
	.type		_ZN40_INTERNAL_b1b17be6_4_k_cu_2b778c46_230074cuda3std3__442_GLOBAL__N__b1b17be6_4_k_cu_2b778c46_230076ignoreE,@object
	.size		_ZN40_INTERNAL_b1b17be6_4_k_cu_2b778c46_230074cuda3std3__442_GLOBAL__N__b1b17be6_4_k_cu_2b778c46_230076ignoreE,(_ZN40_INTERNAL_b1b17be6_4_k_cu_2b778c46_230074cute7productE - _ZN40_INTERNAL_b1b17be6_4_k_cu_2b778c46_230074cuda3std3__442_GLOBAL__N__b1b17be6_4_k_cu_2b778c46_230076ignoreE)
_ZN40_INTERNAL_b1b17be6_4_k_cu_2b778c46_230074cuda3std3__442_GLOBAL__N__b1b17be6_4_k_cu_2b778c46_230076ignoreE:
	.zero		1
	.type		_ZN40_INTERNAL_b1b17be6_4_k_cu_2b778c46_230074cute7productE,@object
	.size		_ZN40_INTERNAL_b1b17be6_4_k_cu_2b778c46_230074cute7productE,(_ZN40_INTERNAL_b1b17be6_4_k_cu_2b778c46_230074cuda3std3__45__cpo3endE - _ZN40_INTERNAL_b1b17be6_4_k_cu_2b778c46_230074cute7productE)
_ZN40_INTERNAL_b1b17be6_4_k_cu_2b778c46_230074cute7productE:
	.zero		1
	.type		_ZN40_INTERNAL_b1b17be6_4_k_cu_2b778c46_230074cuda3std3__45__cpo3endE,@object
	.size		_ZN40_INTERNAL_b1b17be6_4_k_cu_2b778c46_230074cuda3std3__45__cpo3endE,(_ZN40_INTERNAL_b1b17be6_4_k_cu_2b778c46_230074cuda3std3__419piecewise_constructE - _ZN40_INTERNAL_b1b17be6_4_k_cu_2b778c46_230074cuda3std3__45__cpo3endE)
_ZN40_INTERNAL_b1b17be6_4_k_cu_2b778c46_230074cuda3std3__45__cpo3endE:
	.zero		1
	.type		_ZN40_INTERNAL_b1b17be6_4_k_cu_2b778c46_230074cuda3std3__419piecewise_constructE,@object
	.size		_ZN40_INTERNAL_b1b17be6_4_k_cu_2b778c46_230074cuda3std3__419piecewise_constructE,(_ZN40_INTERNAL_b1b17be6_4_k_cu_2b778c46_230074cuda3std3__45__cpo4cendE - _ZN40_INTERNAL_b1b17be6_4_k_cu_2b778c46_230074cuda3std3__419piecewise_constructE)
_ZN40_INTERNAL_b1b17be6_4_k_cu_2b778c46_230074cuda3std3__419piecewise_constructE:
	.zero		1
	.type		_ZN40_INTERNAL_b1b17be6_4_k_cu_2b778c46_230074cuda3std3__45__cpo4cendE,@object
	.size		_ZN40_INTERNAL_b1b17be6_4_k_cu_2b778c46_230074cuda3std3__45__cpo4cendE,(_ZN40_INTERNAL_b1b17be6_4_k_cu_2b778c46_230074cuda3std6ranges3__45__cpo4swapE - _ZN40_INTERNAL_b1b17be6_4_k_cu_2b778c46_230074cuda3std3__45__cpo4cendE)
_ZN40_INTERNAL_b1b17be6_4_k_cu_2b778c46_230074cuda3std3__45__cpo4cendE:
	.zero		1
	.type		_ZN40_INTERNAL_b1b17be6_4_k_cu_2b778c46_230074cuda3std6ranges3__45__cpo4swapE,@object
	.size		_ZN40_INTERNAL_b1b17be6_4_k_cu_2b778c46_230074cuda3std6ranges3__45__cpo4swapE,(.L_10 - _ZN40_INTERNAL_b1b17be6_4_k_cu_2b778c46_230074cuda3std6ranges3__45__cpo4swapE)
_ZN40_INTERNAL_b1b17be6_4_k_cu_2b778c46_230074cuda3std6ranges3__45__cpo4swapE:
	.zero		1
.L_10:


//--------------------- .nv.constant0._ZN7cutlass13device_kernelINS_4gemm6kernel13GemmUniversalIN4cute5tupleIJiiiiEEENS1_10collective13CollectiveMmaINS1_35MainloopSm100TmaUmmaWarpSpecializedILi3ELi2ELi4ENS5_IJNS4_1CILi1EEESB_SB_EEEEENS5_IJNSA_ILi128EEENSA_ILi64EEENSA_ILi32EEEEEENS_6half_tENS5_IJlSB_lEEESI_SJ_NS4_8TiledMMAINS4_8MMA_AtomIJNS4_20SM100_MMA_F16BF16_SSISI_SI_fLi128ELi64ELNS4_4UMMA5MajorE0ELSO_0ELNSN_7ScaleInE0ELSP_0EEEEEENS4_6LayoutISC_NS5_IJNSA_ILi0EEEST_ST_EEEEENS5_IJNS4_10UnderscoreESW_SW_EEEEENS4_13SM90_TMA_LOADENS4_14ComposedLayoutINS4_7SwizzleILi2ELi4ELi3EEENS4_18smem_ptr_flag_bitsILi16EEENSS_INS5_IJNSA_ILi8EEESG_EEENS5_IJSG_SB_EEEEEEEvNS4_8identityESZ_S19_vS1A_EENS_8epilogue10collective18CollectiveEpilogueINS1C_23Sm100TmaWarpSpecializedILi3ELi2ELi32ELb1ELb0EEEJSH_NS5_IJNSS_ISE_SB_EENSS_ISG_SB_EEEEESI_SJ_SI_SJ_NS1C_6fusion15FusionCallbacksIS1G_NS1K_17LinearCombinationISI_fSI_fLNS_15FloatRoundStyleE2EEESH_S1J_JEEENS4_5SM1004TMEM4LOAD26SM100_TMEM_LOAD_32dp32b32xESZ_S19_NS4_39AutoVectorizingCopyWithAssumedAlignmentILi128EEENS4_14SM90_TMA_STOREES19_S1V_S1V_EEEvvEEEEvNT_6ParamsE --------------------------
	.section	.nv.constant0._ZN7cutlass13device_kernelINS_4gemm6kernel13GemmUniversalIN4cute5tupleIJiiiiEEENS1_10collective13CollectiveMmaINS1_35MainloopSm100TmaUmmaWarpSpecializedILi3ELi2ELi4ENS5_IJNS4_1CILi1EEESB_SB_EEEEENS5_IJNSA_ILi128EEENSA_ILi64EEENSA_ILi32EEEEEENS_6half_tENS5_IJlSB_lEEESI_SJ_NS4_8TiledMMAINS4_8MMA_AtomIJNS4_20SM100_MMA_F16BF16_SSISI_SI_fLi128ELi64ELNS4_4UMMA5MajorE0ELSO_0ELNSN_7ScaleInE0ELSP_0EEEEEENS4_6LayoutISC_NS5_IJNSA_ILi0EEEST_ST_EEEEENS5_IJNS4_10UnderscoreESW_SW_EEEEENS4_13SM90_TMA_LOADENS4_14ComposedLayoutINS4_7SwizzleILi2ELi4ELi3EEENS4_18smem_ptr_flag_bitsILi16EEENSS_INS5_IJNSA_ILi8EEESG_EEENS5_IJSG_SB_EEEEEEEvNS4_8identityESZ_S19_vS1A_EENS_8epilogue10collective18CollectiveEpilogueINS1C_23Sm100TmaWarpSpecializedILi3ELi2ELi32ELb1ELb0EEEJSH_NS5_IJNSS_ISE_SB_EENSS_ISG_SB_EEEEESI_SJ_SI_SJ_NS1C_6fusion15FusionCallbacksIS1G_NS1K_17LinearCombinationISI_fSI_fLNS_15FloatRoundStyleE2EEESH_S1J_JEEENS4_5SM1004TMEM4LOAD26SM100_TMEM_LOAD_32dp32b32xESZ_S19_NS4_39AutoVectorizingCopyWithAssumedAlignmentILi128EEENS4_14SM90_TMA_STOREES19_S1V_S1V_EEEvvEEEEvNT_6ParamsE,"a",@progbits
	.sectionflags	@""
	.align	4
.nv.constant0._ZN7cutlass13device_kernelINS_4gemm6kernel13GemmUniversalIN4cute5tupleIJiiiiEEENS1_10collective13CollectiveMmaINS1_35MainloopSm100TmaUmmaWarpSpecializedILi3ELi2ELi4ENS5_IJNS4_1CILi1EEESB_SB_EEEEENS5_IJNSA_ILi128EEENSA_ILi64EEENSA_ILi32EEEEEENS_6half_tENS5_IJlSB_lEEESI_SJ_NS4_8TiledMMAINS4_8MMA_AtomIJNS4_20SM100_MMA_F16BF16_SSISI_SI_fLi128ELi64ELNS4_4UMMA5MajorE0ELSO_0ELNSN_7ScaleInE0ELSP_0EEEEEENS4_6LayoutISC_NS5_IJNSA_ILi0EEEST_ST_EEEEENS5_IJNS4_10UnderscoreESW_SW_EEEEENS4_13SM90_TMA_LOADENS4_14ComposedLayoutINS4_7SwizzleILi2ELi4ELi3EEENS4_18smem_ptr_flag_bitsILi16EEENSS_INS5_IJNSA_ILi8EEESG_EEENS5_IJSG_SB_EEEEEEEvNS4_8identityESZ_S19_vS1A_EENS_8epilogue10collective18CollectiveEpilogueINS1C_23Sm100TmaWarpSpecializedILi3ELi2ELi32ELb1ELb0EEEJSH_NS5_IJNSS_ISE_SB_EENSS_ISG_SB_EEEEESI_SJ_SI_SJ_NS1C_6fusion15FusionCallbacksIS1G_NS1K_17LinearCombinationISI_fSI_fLNS_15FloatRoundStyleE2EEESH_S1J_JEEENS4_5SM1004TMEM4LOAD26SM100_TMEM_LOAD_32dp32b32xESZ_S19_NS4_39AutoVectorizingCopyWithAssumedAlignmentILi128EEENS4_14SM90_TMA_STOREES19_S1V_S1V_EEEvvEEEEvNT_6ParamsE:
	.zero		2944


//--------------------- SYMBOLS --------------------------

	.type		.nv.reservedSmem.offset0,@object
	.size		.nv.reservedSmem.offset0,0x4
	.type		.nv.reservedSmem.cap,@object
	.size		.nv.reservedSmem.cap,0x4
	.type		__assertfail,@function
